def matmul_kernel(
    a_ptr,
    b_ptr,
    c_ptr,
    M,
    N,
    K,
    stride_am,
    stride_ak,
    stride_bk,
    stride_bn,
    stride_cm,
    stride_cn,
    BLOCK_M: tl.constexpr,
    BLOCK_N: tl.constexpr,
    BLOCK_K: tl.constexpr,
    GROUP_M: tl.constexpr,
):
    pid = tl.program_id(axis=0)
    num_pid_m = tl.cdiv(M, BLOCK_M)
    num_pid_n = tl.cdiv(N, BLOCK_N)
    num_pid_in_group = GROUP_M * num_pid_n
    group_id = pid // num_pid_in_group
    first_pid_m = group_id * GROUP_M
    group_size_m = min(num_pid_m - first_pid_m, GROUP_M)
    pid_m = first_pid_m + ((pid % num_pid_in_group) % group_size_m)
    pid_n = (pid % num_pid_in_group) // group_size_m

    offs_am = (pid_m * BLOCK_M + tl.arange(0, BLOCK_M)) % M
    offs_bn = (pid_n * BLOCK_N + tl.arange(0, BLOCK_N)) % N
    offs_k = tl.arange(0, BLOCK_K)
    a_ptrs = a_ptr + offs_am[:, None] * stride_am + offs_k[None, :] * stride_ak
    b_ptrs = b_ptr + offs_k[:, None] * stride_bk + offs_bn[None, :] * stride_bn

    acc = tl.zeros((BLOCK_M, BLOCK_N), dtype=tl.float32)
    for kk in range(0, tl.cdiv(K, BLOCK_K)):
        a = tl.load(a_ptrs, mask=offs_k[None, :] < K - kk * BLOCK_K, other=0.0)
        b = tl.load(b_ptrs, mask=offs_k[:, None] < K - kk * BLOCK_K, other=0.0)
        acc = tl.dot(a, b, acc)
        a_ptrs += BLOCK_K * stride_ak
        b_ptrs += BLOCK_K * stride_bk

    c = acc.to(c_ptr.dtype.element_ty)
    offs_cm = pid_m * BLOCK_M + tl.arange(0, BLOCK_M)
    offs_cn = pid_n * BLOCK_N + tl.arange(0, BLOCK_N)
    c_ptrs = c_ptr + offs_cm[:, None] * stride_cm + offs_cn[None, :] * stride_cn
    mask = (offs_cm[:, None] < M) & (offs_cn[None, :] < N)
    tl.store(c_ptrs, c, mask=mask)

# config = {"BLOCK_K": 64, "BLOCK_M": 64, "BLOCK_N": 256, "GROUP_M": 8, "arch": "sm_100", "dtype": "bf16", "num_ctas": 4, "num_stages": 3, "num_warps": 4}
# arch = sm_100


// ===== COMPILED SASS (sm_100a) =====

	.target	sm_100a

	.elftype	@"ET_EXEC"


//--------------------- .note.nv.tkinfo           --------------------------
	.section	.note.nv.tkinfo,"",@"SHT_NOTE"
	.sectionflags	@"SHF_NOTE_NV_TKINFO"
	.tkinfo
        /*0018*/ 	.word	0x00000081
        /*0030*/ 	.string	""
        /*0030*/ 	.string	"ptxas-blackwell"
        /*0030*/ 	.string	"Cuda compilation tools, release 12.9, V12.9.86"
        /*0030*/ 	.string	"Build cuda_12.9.r12.9/compiler.36037853_0"
        /*0030*/ 	.string	"-v  -suppress-debug-info  -lineinfo  -arch sm_100a "



//--------------------- .note.nv.cuver            --------------------------
	.section	.note.nv.cuver,"",@"SHT_NOTE"
	.sectionflags	@"SHF_NOTE_NV_CUVER"
        /*0018*/ 	.short	0x0001
        /*001a*/ 	.short	0x0064
        /*001c*/ 	.short	0x0001
        /*001e*/ 	.short	0x0000
        /*0020*/ 	.short	0x0001
        /*0022*/ 	.short	0x0000


//--------------------- .nv.info                  --------------------------
	.section	.nv.info,"",@"SHT_CUDA_INFO"
	.align	4


	//----- nvinfo : EIATTR_REGCOUNT
	.align		4
        /*0000*/ 	.byte	0x04, 0x2f
        /*0002*/ 	.short	(.L_4 - .L_3)
	.align		4
.L_3:
        /*0004*/ 	.word	index@(matmul_kernel)
        /*0008*/ 	.word	0x000000fe


	//----- nvinfo : EIATTR_FRAME_SIZE
	.align		4
.L_4:
        /*000c*/ 	.byte	0x04, 0x11
        /*000e*/ 	.short	(.L_6 - .L_5)
	.align		4
.L_5:
        /*0010*/ 	.word	index@($__internal_2_$__cuda_sm10x_tcgen05_guardrail_trap_unallocated_columns_being_dealloced)
        /*0014*/ 	.word	0x00000000


	//----- nvinfo : EIATTR_FRAME_SIZE
	.align		4
.L_6:
        /*0018*/ 	.byte	0x04, 0x11
        /*001a*/ 	.short	(.L_8 - .L_7)
	.align		4
.L_7:
        /*001c*/ 	.word	index@($__internal_1_$__cuda_sm10x_tcgen05_guardrail_trap_phase_invalid_during_alloc)
        /*0020*/ 	.word	0x00000000


	//----- nvinfo : EIATTR_FRAME_SIZE
	.align		4
.L_8:
        /*0024*/ 	.byte	0x04, 0x11
        /*0026*/ 	.short	(.L_10 - .L_9)
	.align		4
.L_9:
        /*0028*/ 	.word	index@($__internal_0_$__cuda_sm10x_tcgen05_guardrail_trap_col_being_dealloced_not_returned_by_alloc)
        /*002c*/ 	.word	0x00000000


	//----- nvinfo : EIATTR_FRAME_SIZE
	.align		4
.L_10:
        /*0030*/ 	.byte	0x04, 0x11
        /*0032*/ 	.short	(.L_12 - .L_11)
	.align		4
.L_11:
        /*0034*/ 	.word	index@(matmul_kernel)
        /*0038*/ 	.word	0x00000000


	//----- nvinfo : EIATTR_MIN_STACK_SIZE
	.align		4
.L_12:
        /*003c*/ 	.byte	0x04, 0x12
        /*003e*/ 	.short	(.L_14 - .L_13)
	.align		4
.L_13:
        /*0040*/ 	.word	index@(matmul_kernel)
        /*0044*/ 	.word	0x00000000
.L_14:


//--------------------- .nv.info.matmul_kernel    --------------------------
	.section	.nv.info.matmul_kernel,"",@"SHT_CUDA_INFO"
	.sectionflags	@""
	.align	4


	//----- nvinfo : EIATTR_CUDA_API_VERSION
	.align		4
        /*0000*/ 	.byte	0x04, 0x37
        /*0002*/ 	.short	(.L_16 - .L_15)
.L_15:
        /*0004*/ 	.word	0x00000081


	//----- nvinfo : EIATTR_KPARAM_INFO
	.align		4
.L_16:
        /*0008*/ 	.byte	0x04, 0x17
        /*000a*/ 	.short	(.L_18 - .L_17)
.L_17:
        /*000c*/ 	.word	0x00000000
        /*0010*/ 	.short	0x000d
        /*0012*/ 	.short	0x0048
        /*0014*/ 	.byte	0x00, 0xf4, 0x21, 0x00


	//----- nvinfo : EIATTR_KPARAM_INFO
	.align		4
.L_18:
        /*0018*/ 	.byte	0x04, 0x17
        /*001a*/ 	.short	(.L_20 - .L_19)
.L_19:
        /*001c*/ 	.word	0x00000000
        /*0020*/ 	.short	0x000c
        /*0022*/ 	.short	0x0040
        /*0024*/ 	.byte	0x00, 0xf4, 0x21, 0x00


	//----- nvinfo : EIATTR_KPARAM_INFO
	.align		4
.L_20:
        /*0028*/ 	.byte	0x04, 0x17
        /*002a*/ 	.short	(.L_22 - .L_21)
.L_21:
        /*002c*/ 	.word	0x00000000
        /*0030*/ 	.short	0x000b
        /*0032*/ 	.short	0x0038
        /*0034*/ 	.byte	0x00, 0xf0, 0x11, 0x00


	//----- nvinfo : EIATTR_KPARAM_INFO
	.align		4
.L_22:
        /*0038*/ 	.byte	0x04, 0x17
        /*003a*/ 	.short	(.L_24 - .L_23)
.L_23:
        /*003c*/ 	.word	0x00000000
        /*0040*/ 	.short	0x000a
        /*0042*/ 	.short	0x0034
        /*0044*/ 	.byte	0x00, 0xf0, 0x11, 0x00


	//----- nvinfo : EIATTR_KPARAM_INFO
	.align		4
.L_24:
        /*0048*/ 	.byte	0x04, 0x17
        /*004a*/ 	.short	(.L_26 - .L_25)
.L_25:
        /*004c*/ 	.word	0x00000000
        /*0050*/ 	.short	0x0009
        /*0052*/ 	.short	0x0030
        /*0054*/ 	.byte	0x00, 0xf0, 0x11, 0x00


	//----- nvinfo : EIATTR_KPARAM_INFO
	.align		4
.L_26:
        /*0058*/ 	.byte	0x04, 0x17
        /*005a*/ 	.short	(.L_28 - .L_27)
.L_27:
        /*005c*/ 	.word	0x00000000
        /*0060*/ 	.short	0x0008
        /*0062*/ 	.short	0x002c
        /*0064*/ 	.byte	0x00, 0xf0, 0x11, 0x00


	//----- nvinfo : EIATTR_KPARAM_INFO
	.align		4
.L_28:
        /*0068*/ 	.byte	0x04, 0x17
        /*006a*/ 	.short	(.L_30 - .L_29)
.L_29:
        /*006c*/ 	.word	0x00000000
        /*0070*/ 	.short	0x0007
        /*0072*/ 	.short	0x0028
        /*0074*/ 	.byte	0x00, 0xf0, 0x11, 0x00


	//----- nvinfo : EIATTR_KPARAM_INFO
	.align		4
.L_30:
        /*0078*/ 	.byte	0x04, 0x17
        /*007a*/ 	.short	(.L_32 - .L_31)
.L_31:
        /*007c*/ 	.word	0x00000000
        /*0080*/ 	.short	0x0006
        /*0082*/ 	.short	0x0024
        /*0084*/ 	.byte	0x00, 0xf0, 0x11, 0x00


	//----- nvinfo : EIATTR_KPARAM_INFO
	.align		4
.L_32:
        /*0088*/ 	.byte	0x04, 0x17
        /*008a*/ 	.short	(.L_34 - .L_33)
.L_33:
        /*008c*/ 	.word	0x00000000
        /*0090*/ 	.short	0x0005
        /*0092*/ 	.short	0x0020
        /*0094*/ 	.byte	0x00, 0xf0, 0x11, 0x00


	//----- nvinfo : EIATTR_KPARAM_INFO
	.align		4
.L_34:
        /*0098*/ 	.byte	0x04, 0x17
        /*009a*/ 	.short	(.L_36 - .L_35)
.L_35:
        /*009c*/ 	.word	0x00000000
        /*00a0*/ 	.short	0x0004
        /*00a2*/ 	.short	0x001c
        /*00a4*/ 	.byte	0x00, 0xf0, 0x11, 0x00


	//----- nvinfo : EIATTR_KPARAM_INFO
	.align		4
.L_36:
        /*00a8*/ 	.byte	0x04, 0x17
        /*00aa*/ 	.short	(.L_38 - .L_37)
.L_37:
        /*00ac*/ 	.word	0x00000000
        /*00b0*/ 	.short	0x0003
        /*00b2*/ 	.short	0x0018
        /*00b4*/ 	.byte	0x00, 0xf0, 0x11, 0x00


	//----- nvinfo : EIATTR_KPARAM_INFO
	.align		4
.L_38:
        /*00b8*/ 	.byte	0x04, 0x17
        /*00ba*/ 	.short	(.L_40 - .L_39)
.L_39:
        /*00bc*/ 	.word	0x00000000
        /*00c0*/ 	.short	0x0002
        /*00c2*/ 	.short	0x0010
        /*00c4*/ 	.byte	0x00, 0xf4, 0x21, 0x00


	//----- nvinfo : EIATTR_KPARAM_INFO
	.align		4
.L_40:
        /*00c8*/ 	.byte	0x04, 0x17
        /*00ca*/ 	.short	(.L_42 - .L_41)
.L_41:
        /*00cc*/ 	.word	0x00000000
        /*00d0*/ 	.short	0x0001
        /*00d2*/ 	.short	0x0008
        /*00d4*/ 	.byte	0x00, 0xf4, 0x21, 0x00


	//----- nvinfo : EIATTR_KPARAM_INFO
	.align		4
.L_42:
        /*00d8*/ 	.byte	0x04, 0x17
        /*00da*/ 	.short	(.L_44 - .L_43)
.L_43:
        /*00dc*/ 	.word	0x00000000
        /*00e0*/ 	.short	0x0000
        /*00e2*/ 	.short	0x0000
        /*00e4*/ 	.byte	0x00, 0xf4, 0x21, 0x00


	//----- nvinfo : EIATTR_EXPLICIT_CLUSTER
	.align		4
.L_44:
        /*00e8*/ 	.byte	0x01, 0x3e
	.zero		2


	//----- nvinfo : EIATTR_CTA_PER_CLUSTER
	.align		4
        /*00ec*/ 	.byte	0x04, 0x3d
        /*00ee*/ 	.short	(.L_46 - .L_45)
.L_45:
        /*00f0*/ 	.word	0x00000004
        /*00f4*/ 	.word	0x00000001
        /*00f8*/ 	.word	0x00000001


	//----- nvinfo : EIATTR_AT_ENTRY_FRAGMENTS
	.align		4
.L_46:
        /*00fc*/ 	.byte	0x04, 0x4f
        /*00fe*/ 	.short	(.L_48 - .L_47)


	//   ....[0]....
.L_47:
        /*0100*/ 	.word	0x00000004


	//----- nvinfo : EIATTR_RESERVED_SMEM_USED
	.align		4
.L_48:
        /*0104*/ 	.byte	0x01, 0x41
	.zero		2


	//----- nvinfo : EIATTR_SPARSE_MMA_MASK
	.align		4
        /*0108*/ 	.byte	0x03, 0x50
        /*010a*/ 	.short	0x0000


	//----- nvinfo : EIATTR_TCGEN05_1CTA_USED
	.align		4
        /*010c*/ 	.byte	0x01, 0x51
	.zero		2


	//----- nvinfo : EIATTR_MAXREG_COUNT
	.align		4
        /*0110*/ 	.byte	0x03, 0x1b
        /*0112*/ 	.short	0x00ff


	//----- nvinfo : EIATTR_NUM_BARRIERS
	.align		4
        /*0114*/ 	.byte	0x02, 0x4c
        /*0116*/ 	.byte	0x01
	.zero		1


	//----- nvinfo : EIATTR_INT_WARP_WIDE_INSTR_OFFSETS
	.align		4
        /*0118*/ 	.byte	0x04, 0x31
        /*011a*/ 	.short	(.L_50 - .L_49)


	//   ....[0]....
.L_49:
        /*011c*/ 	.word	0x000025d0


	//   ....[1]....
        /*0120*/ 	.word	0x000025e0


	//   ....[2]....
        /*0124*/ 	.word	0x00003ee0


	//   ....[3]....
        /*0128*/ 	.word	0x000073d0


	//   ....[4]....
        /*012c*/ 	.word	0x00007420


	//----- nvinfo : EIATTR_COOP_GROUP_MASK_REGIDS
	.align		4
.L_50:
        /*0130*/ 	.byte	0x04, 0x29
        /*0132*/ 	.short	(.L_52 - .L_51)


	//   ....[0]....
.L_51:
        /*0134*/ 	.word	0xffffffff


	//   ....[1]....
        /*0138*/ 	.word	0xffffffff


	//   ....[2]....
        /*013c*/ 	.word	0xffffffff


	//   ....[3]....
        /*0140*/ 	.word	0xffffffff


	//----- nvinfo : EIATTR_COOP_GROUP_INSTR_OFFSETS
	.align		4
.L_52:
        /*0144*/ 	.byte	0x04, 0x28
        /*0146*/ 	.short	(.L_54 - .L_53)


	//   ....[0]....
.L_53:
        /*0148*/ 	.word	0x00000070


	//   ....[1]....
        /*014c*/ 	.word	0x00000330


	//   ....[2]....
        /*0150*/ 	.word	0x00007260


	//   ....[3]....
        /*0154*/ 	.word	0x000074d0


	//----- nvinfo : EIATTR_VRC_CTA_INIT_COUNT
	.align		4
.L_54:
        /*0158*/ 	.byte	0x02, 0x4a
        /*015a*/ 	.byte	0x80
	.zero		1


	//----- nvinfo : EIATTR_MBARRIER_INSTR_OFFSETS
	.align		4
        /*015c*/ 	.byte	0x04, 0x39
        /*015e*/ 	.short	(.L_56 - .L_55)


	//   ....[0]....
.L_55:
        /*0160*/ 	.word	0x00002700
        /*0164*/ 	.word	0x000000ff
        /*0168*/ 	.word	0x00000000
        /*016c*/ 	.short	0x0100
        /*016e*/ 	.byte	0x0b
	.zero		1


	//   ....[1]....
        /*0170*/ 	.word	0x00003f20
        /*0174*/ 	.word	0x000000ff
        /*0178*/ 	.word	0x00008008
        /*017c*/ 	.short	0x0100
        /*017e*/ 	.byte	0x09
	.zero		1


	//   ....[2]....
        /*0180*/ 	.word	0x00004f50
        /*0184*/ 	.word	0x000000ff
        /*0188*/ 	.word	0x00000000
        /*018c*/ 	.short	0x010a
        /*018e*/ 	.byte	0x0b
	.zero		1


	//   ....[3]....
        /*0190*/ 	.word	0x000063f0
        /*0194*/ 	.word	0x000000ff
        /*0198*/ 	.word	0x00000000
        /*019c*/ 	.short	0x010a
        /*019e*/ 	.byte	0x0b
	.zero		1


	//   ....[4]....
        /*01a0*/ 	.word	0x000064e0
        /*01a4*/ 	.word	0x000000ff
        /*01a8*/ 	.word	0x00008000
        /*01ac*/ 	.short	0x0108
        /*01ae*/ 	.byte	0x09
	.zero		1


	//   ....[5]....
        /*01b0*/ 	.word	0x00006590
        /*01b4*/ 	.word	0x000000ff
        /*01b8*/ 	.word	0x00008008
        /*01bc*/ 	.short	0x0108
        /*01be*/ 	.byte	0x09
	.zero		1


	//   ....[6]....
        /*01c0*/ 	.word	0x000074f0
        /*01c4*/ 	.word	0x000000ff
        /*01c8*/ 	.word	0x00000000
        /*01cc*/ 	.short	0x010a
        /*01ce*/ 	.byte	0x0b
	.zero		1


	//   ....[7]....
        /*01d0*/ 	.word	0x00007520
        /*01d4*/ 	.word	0x000000ff
        /*01d8*/ 	.word	0x00000000
        /*01dc*/ 	.short	0x010a
        /*01de*/ 	.byte	0x0b
	.zero		1


	//----- nvinfo : EIATTR_NUM_MBARRIERS
	.align		4
.L_56:
        /*01e0*/ 	.byte	0x03, 0x38
        /*01e2*/ 	.short	0x0002


	//----- nvinfo : EIATTR_EXIT_INSTR_OFFSETS
	.align		4
        /*01e4*/ 	.byte	0x04, 0x1c
        /*01e6*/ 	.short	(.L_58 - .L_57)


	//   ....[0]....
.L_57:
        /*01e8*/ 	.word	0x000074e0


	//----- nvinfo : EIATTR_REQNTID
	.align		4
.L_58:
        /*01ec*/ 	.byte	0x04, 0x10
        /*01ee*/ 	.short	(.L_60 - .L_59)
.L_59:
        /*01f0*/ 	.word	0x00000080
        /*01f4*/ 	.word	0x00000001
        /*01f8*/ 	.word	0x00000001


	//----- nvinfo : EIATTR_CRS_STACK_SIZE
	.align		4
.L_60:
        /*01fc*/ 	.byte	0x04, 0x1e
        /*01fe*/ 	.short	(.L_62 - .L_61)
.L_61:
        /*0200*/ 	.word	0x00000000


	//----- nvinfo : EIATTR_CBANK_PARAM_SIZE
	.align		4
.L_62:
        /*0204*/ 	.byte	0x03, 0x19
        /*0206*/ 	.short	0x0050


	//----- nvinfo : EIATTR_PARAM_CBANK
	.align		4
        /*0208*/ 	.byte	0x04, 0x0a
        /*020a*/ 	.short	(.L_64 - .L_63)
	.align		4
.L_63:
        /*020c*/ 	.word	index@(.nv.constant0.matmul_kernel)
        /*0210*/ 	.short	0x0380
        /*0212*/ 	.short	0x0050


	//----- nvinfo : EIATTR_SW_WAR
	.align		4
.L_64:
        /*0214*/ 	.byte	0x04, 0x36
        /*0216*/ 	.short	(.L_66 - .L_65)
.L_65:
        /*0218*/ 	.word	0x00000008
.L_66:


//--------------------- .nv.compat                --------------------------
	.section	.nv.compat,"",@"SHT_CUDA_COMPAT_INFO"
	.align	4
        /*0000*/ 	.byte	0x02, 0x02, 0x02, 0x00, 0x02, 0x05, 0x05, 0x00, 0x02, 0x03, 0x00, 0x00, 0x02, 0x06, 0x01, 0x00


//--------------------- .nv.callgraph             --------------------------
	.section	.nv.callgraph,"",@"SHT_CUDA_CALLGRAPH"
	.align	4
	.sectionentsize	8
	.align		4
        /*0000*/ 	.word	0x00000000
	.align		4
        /*0004*/ 	.word	0xffffffff
	.align		4
        /*0008*/ 	.word	0x00000000
	.align		4
        /*000c*/ 	.word	0xfffffffe
	.align		4
        /*0010*/ 	.word	0x00000000
	.align		4
        /*0014*/ 	.word	0xfffffffd
	.align		4
        /*0018*/ 	.word	0x00000000
	.align		4
        /*001c*/ 	.word	0xfffffffc


//--------------------- .text.matmul_kernel       --------------------------
	.section	.text.matmul_kernel,"ax",@progbits
	.align	128
        .global         matmul_kernel
        .type           matmul_kernel,@function
        .size           matmul_kernel,(.L_x_20 - matmul_kernel)
        .other          matmul_kernel,@"STO_CUDA_ENTRY STV_DEFAULT"
matmul_kernel:
.text.matmul_kernel:
[----:B------:R-:W0:Y:S01]  /*0000*/  LDC R1, c[0x0][0x37c] ;  /* 0x0000df00ff017b82 */ /* 0x000e220000000800 */
[----:B------:R-:W1:Y:S01]  /*0010*/  S2R R97, SR_TID.X ;  /* 0x0000000000617919 */ /* 0x000e620000002100 */
[----:B------:R-:W2:Y:S01]  /*0020*/  LDCU.64 UR20, c[0x0][0x358] ;  /* 0x00006b00ff1477ac */ /* 0x000ea20008000a00 */
[----:B-1----:R-:W-:-:S13]  /*0030*/  ISETP.GE.U32.AND P0, PT, R97, 0x20, PT ;  /* 0x000000206100780c */ /* 0x002fda0003f06070 */
[----:B------:R-:W-:Y:S02]  /*0040*/  VOTEU.ANY UP0, P0 ;  /* 0x0000000000ff7886 */ /* 0x000fe40000000100 */
[----:B0-2---:R-:W-:Y:S05]  /*0050*/  BRA.U UP0, `(.L_x_0) ;  /* 0x0000000100b87547 */ /* 0x005fea000b800000 */
[----:B------:R-:W0:Y:S01]  /*0060*/  S2UR UR6, SR_CgaCtaId ;  /* 0x00000000000679c3 */ /* 0x000e220000008800 */
[----:B------:R-:W-:Y:S01]  /*0070*/  NOP ;  /* 0x0000000000007918 */ /* 0x000fe20000000000 */
[----:B------:R-:W-:Y:S02]  /*0080*/  UMOV UR4, 0x40 ;  /* 0x0000004000047882 */ /* 0x000fe40000000000 */
[----:B0-----:R-:W-:-:S09]  /*0090*/  ULEA UR4, UR6, UR4, 0x18 ;  /* 0x0000000406047291 */ /* 0x001fd2000f8ec0ff */
[----:B------:R-:W0:Y:S01]  /*00a0*/  LDS.U8 R0, [UR4] ;  /* 0x00000004ff007984 */ /* 0x000e220008000000 */
[----:B------:R-:W-:Y:S02]  /*00b0*/  UMOV UR4, 0x400 ;  /* 0x0000040000047882 */ /* 0x000fe40000000000 */
[----:B------:R-:W-:Y:S01]  /*00c0*/  ULEA UR4, UR6, UR4, 0x18 ;  /* 0x0000000406047291 */ /* 0x000fe2000f8ec0ff */
[----:B0-----:R-:W-:-:S13]  /*00d0*/  ISETP.NE.AND P0, PT, R0, RZ, PT ;  /* 0x000000ff0000720c */ /* 0x001fda0003f05270 */
[----:B------:R-:W-:Y:S05]  /*00e0*/  @P0 BRA `(.L_x_1) ;  /* 0x00000000007c0947 */ /* 0x000fea0003800000 */
[----:B------:R-:W-:-:S13]  /*00f0*/  ELECT P0, URZ, PT ;  /* 0x0000000000ff782f */ /* 0x000fda0003800000 */
[----:B------:R-:W-:Y:S05]  /*0100*/  @!P0 BRA `(.L_x_2) ;  /* 0x0000000000848947 */ /* 0x000fea0003800000 */
[----:B------:R-:W-:Y:S01]  /*0110*/  UMOV UR5, 0x2 ;  /* 0x0000000200057882 */ /* 0x000fe20000000000 */
[----:B------:R-:W-:Y:S02]  /*0120*/  IMAD.MOV.U32 R4, RZ, RZ, 0x1 ;  /* 0x00000001ff047424 */ /* 0x000fe400078e00ff */
[----:B------:R-:W-:Y:S02]  /*0130*/  IMAD.MOV.U32 R5, RZ, RZ, 0x3 ;  /* 0x00000003ff057424 */ /* 0x000fe400078e00ff */
[----:B------:R-:W-:Y:S04]  /*0140*/  DEPBAR.LE SB0, 0x36 ;  /* 0x00008d800000791a */ /* 0x000fe80000000000 */
[----:B------:R-:W0:Y:S02]  /*0150*/  UTCATOMSWS.FIND_AND_SET.ALIGN UP1, UR5, UR5 ;  /* 0x00000005000575e3 */ /* 0x000e240008020800 */
[----:B0-----:R-:W-:-:S04]  /*0160*/  PLOP3.LUT P0, PT, PT, PT, UP1, 0x80, 0x8 ;  /* 0x000000000008781c */ /* 0x001fc80003f0f018 */
[----:B------:R-:W-:-:S04]  /*0170*/  SEL R0, RZ, 0xffffffff, !P0 ;  /* 0xffffffffff007807 */ /* 0x000fc80004000000 */
[----:B------:R-:W-:Y:S01]  /*0180*/  ISETP.NE.AND P0, PT, R0, RZ, PT ;  /* 0x000000ff0000720c */ /* 0x000fe20003f05270 */
[----:B------:R-:W-:-:S12]  /*0190*/  IMAD.U32 R0, RZ, RZ, UR5 ;  /* 0x00000005ff007e24 */ /* 0x000fd8000f8e00ff */
[----:B------:R-:W-:Y:S05]  /*01a0*/  @P0 BRA `(.L_x_3) ;  /* 0x0000000000240947 */ /* 0x000fea0003800000 */
.L_x_4:
[----:B------:R-:W-:Y:S05]  /*01b0*/  NANOSLEEP 0x64 ;  /* 0x000000640000795d */ /* 0x000fea0003800000 */
[----:B------:R-:W-:-:S05]  /*01c0*/  UMOV UR5, 0x2 ;  /* 0x0000000200057882 */ /* 0x000fca0000000000 */
[----:B------:R-:W-:Y:S04]  /*01d0*/  DEPBAR.LE SB0, 0x36 ;  /* 0x00008d800000791a */ /* 0x000fe80000000000 */
[----:B------:R-:W0:Y:S02]  /*01e0*/  UTCATOMSWS.FIND_AND_SET.ALIGN UP1, UR5, UR5 ;  /* 0x00000005000575e3 */ /* 0x000e240008020800 */
[----:B0-----:R-:W-:-:S04]  /*01f0*/  PLOP3.LUT P0, PT, PT, PT, UP1, 0x80, 0x8 ;  /* 0x000000000008781c */ /* 0x001fc80003f0f018 */
[----:B------:R-:W-:-:S04]  /*0200*/  SEL R0, RZ, 0xffffffff, !P0 ;  /* 0xffffffffff007807 */ /* 0x000fc80004000000 */
[----:B------:R-:W-:Y:S01]  /*0210*/  ISETP.NE.AND P0, PT, R0, RZ, PT ;  /* 0x000000ff0000720c */ /* 0x000fe20003f05270 */
[----:B------:R-:W-:-:S12]  /*0220*/  IMAD.U32 R0, RZ, RZ, UR5 ;  /* 0x00000005ff007e24 */ /* 0x000fd8000f8e00ff */
[----:B------:R-:W-:Y:S05]  /*0230*/  @!P0 BRA `(.L_x_4) ;  /* 0xfffffffc00dc8947 */ /* 0x000fea000383ffff */
.L_x_3:
[C---:B------:R-:W-:Y:S01]  /*0240*/  VIADD R3, R0.reuse, 0x10 ;  /* 0x0000001000037836 */ /* 0x040fe20000000000 */
[----:B------:R-:W-:Y:S01]  /*0250*/  UMOV UR5, 0x50 ;  /* 0x0000005000057882 */ /* 0x000fe20000000000 */
[----:B------:R-:W-:Y:S01]  /*0260*/  SHF.L.U32 R2, R5, R0, RZ ;  /* 0x0000000005027219 */ /* 0x000fe200000006ff */
[----:B------:R-:W-:Y:S01]  /*0270*/  ULEA UR5, UR6, UR5, 0x18 ;  /* 0x0000000506057291 */ /* 0x000fe2000f8ec0ff */
[----:B------:R-:W-:Y:S01]  /*0280*/  IMAD.SHL.U32 R0, R0, 0x20, RZ ;  /* 0x0000002000007824 */ /* 0x000fe200078e00ff */
[----:B------:R-:W-:-:S04]  /*0290*/  SHF.L.U32 R3, R4, R3, RZ ;  /* 0x0000000304037219 */ /* 0x000fc800000006ff */
[----:B------:R-:W-:-:S05]  /*02a0*/  LOP3.LUT R2, R3, R2, RZ, 0xfc, !PT ;  /* 0x0000000203027212 */ /* 0x000fca00078efcff */
[----:B------:R0:W-:Y:S04]  /*02b0*/  ATOMS.OR RZ, [UR5], R2 ;  /* 0x00000002ffff798c */ /* 0x0001e8000b000005 */
[----:B------:R0:W-:Y:S01]  /*02c0*/  STS [UR4], R0 ;  /* 0x00000000ff007988 */ /* 0x0001e20008000804 */
[----:B------:R-:W-:Y:S05]  /*02d0*/  BRA `(.L_x_2) ;  /* 0x0000000000107947 */ /* 0x000fea0003800000 */
.L_x_1:
[----:B------:R-:W-:Y:S01]  /*02e0*/  IMAD.MOV.U32 R0, RZ, RZ, -0x1 ;  /* 0xffffffffff007424 */ /* 0x000fe200078e00ff */
[----:B------:R-:W-:-:S04]  /*02f0*/  MOV R2, 0x320 ;  /* 0x0000032000027802 */ /* 0x000fc80000000f00 */
[----:B------:R0:W-:Y:S03]  /*0300*/  STS [UR4], R0 ;  /* 0x00000000ff007988 */ /* 0x0001e60008000804 */
[----:B0-----:R-:W-:Y:S05]  /*0310*/  CALL.REL.NOINC `($__internal_1_$__cuda_sm10x_tcgen05_guardrail_trap_phase_invalid_during_alloc) ;  /* 0x0000007000987944 */ /* 0x001fea0003c00000 */
.L_x_2:
[----:B------:R-:W-:Y:S05]  /*0320*/  WARPSYNC.ALL ;  /* 0x0000000000007948 */ /* 0x000fea0003800000 */
[----:B------:R-:W-:Y:S01]  /*0330*/  NOP ;  /* 0x0000000000007918 */ /* 0x000fe20000000000 */
.L_x_0:
[----:B------:R-:W1:Y:S08]  /*0340*/  LDC.64 R30, c[0x0][0x398] ;  /* 0x0000e600ff1e7b82 */ /* 0x000e700000000a00 */
[----:B------:R-:W2:Y:S02]  /*0350*/  S2UR UR5, SR_CgaSize ;  /* 0x00000000000579c3 */ /* 0x000ea40000008a00 */
[----:B--2---:R-:W-:-:S12]  /*0360*/  UIMAD UR5, UR5, -0xa0, URZ ;  /* 0xffffff60050578a4 */ /* 0x004fd8000f8e02ff */
[----:B------:R-:W2:Y:S01]  /*0370*/  LDCU UR5, c[0x0][UR5+0x2b0] ;  /* 0x00005600050577ac */ /* 0x000ea20008000800 */
[--C-:B------:R-:W-:Y:S02]  /*0380*/  SHF.R.U32.HI R139, RZ, 0x6, R97.reuse ;  /* 0x00000006ff8b7819 */ /* 0x100fe40000011661 */
[----:B------:R-:W-:Y:S01]  /*0390*/  LOP3.LUT R138, R97, 0x3f, RZ, 0xc0, !PT ;  /* 0x0000003f618a7812 */ /* 0x000fe200078ec0ff */
[----:B------:R-:W-:Y:S01]  /*03a0*/  UMOV UR9, 0x400 ;  /* 0x0000040000097882 */ /* 0x000fe20000000000 */
[----:B------:R-:W-:Y:S01]  /*03b0*/  SGXT.U32 R139, R139, 0x1 ;  /* 0x000000018b8b781a */ /* 0x000fe20000000000 */
[----:B------:R-:W-:Y:S01]  /*03c0*/  UMOV UR6, 0x1 ;  /* 0x0000000100067882 */ /* 0x000fe20000000000 */
[----:B------:R-:W3:Y:S01]  /*03d0*/  S2UR UR4, SR_CTAID.X ;  /* 0x00000000000479c3 */ /* 0x000ee20000002500 */
[----:B------:R-:W-:Y:S01]  /*03e0*/  SHF.R.U32.HI R100, RZ, 0x5, R97 ;  /* 0x00000005ff647819 */ /* 0x000fe20000011661 */
[----:B------:R-:W4:Y:S01]  /*03f0*/  LDCU.128 UR12, c[0x0][0x380] ;  /* 0x00007000ff0c77ac */ /* 0x000f220008000c00 */
[----:B------:R-:W-:-:S02]  /*0400*/  PRMT R110, RZ, 0x7610, R110 ;  /* 0x00007610ff6e7816 */ /* 0x000fc4000000006e */
[C---:B------:R-:W-:Y:S02]  /*0410*/  LOP3.LUT R175, R139.reuse, 0x8, RZ, 0xfc, !PT ;  /* 0x000000088baf7812 */ /* 0x040fe400078efcff */
[----:B------:R-:W-:Y:S01]  /*0420*/  LOP3.LUT R177, R139, 0xa, RZ, 0xfc, !PT ;  /* 0x0000000a8bb17812 */ /* 0x000fe200078efcff */
[----:B------:R-:W5:Y:S01]  /*0430*/  LDC.64 R134, c[0x0][0x3a8] ;  /* 0x0000ea00ff867b82 */ /* 0x000f620000000a00 */
[----:B01----:R-:W-:Y:S01]  /*0440*/  VIADD R0, R31, 0xff ;  /* 0x000000ff1f007836 */ /* 0x003fe20000000000 */
[----:B------:R-:W-:-:S06]  /*0450*/  IABS R43, R31 ;  /* 0x0000001f002b7213 */ /* 0x000fcc0000000000 */
[----:B------:R-:W0:Y:S01]  /*0460*/  LDC.64 R88, c[0x0][0x3a0] ;  /* 0x0000e800ff587b82 */ /* 0x000e220000000a00 */
[----:B------:R-:W-:Y:S02]  /*0470*/  IABS R41, R30 ;  /* 0x0000001e00297213 */ /* 0x000fe40000000000 */
[----:B------:R-:W-:Y:S02]  /*0480*/  SHF.R.S32.HI R3, RZ, 0x1f, R0 ;  /* 0x0000001fff037819 */ /* 0x000fe40000011400 */
[----:B---3--:R-:W-:Y:S02]  /*0490*/  I2FP.F32.U32 R5, UR4 ;  /* 0x0000000400057c45 */ /* 0x008fe40008201000 */
[----:B------:R-:W-:-:S03]  /*04a0*/  LEA.HI R3, R3, R0, RZ, 0x8 ;  /* 0x0000000003037211 */ /* 0x000fc600078f40ff */
[----:B--2---:R-:W-:Y:S01]  /*04b0*/  FMUL R5, R5, UR5 ;  /* 0x0000000505057c20 */ /* 0x004fe20008400000 */
[----:B------:R-:W-:Y:S01]  /*04c0*/  SHF.R.S32.HI R3, RZ, 0x8, R3 ;  /* 0x00000008ff037819 */ /* 0x000fe20000011403 */
[----:B------:R-:W1:Y:S04]  /*04d0*/  S2UR UR5, SR_CgaCtaId ;  /* 0x00000000000579c3 */ /* 0x000e680000008800 */
[----:B------:R-:W-:Y:S01]  /*04e0*/  IMAD.SHL.U32 R4, R3, 0x8, RZ ;  /* 0x0000000803047824 */ /* 0x000fe200078e00ff */
[----:B------:R-:W-:Y:S04]  /*04f0*/  F2I.U32.TRUNC.NTZ R5, R5 ;  /* 0x0000000500057305 */ /* 0x000fe8000020f000 */
[----:B------:R-:W-:Y:S01]  /*0500*/  IABS R7, R4 ;  /* 0x0000000400077213 */ /* 0x000fe20000000000 */
[----:B0-----:R-:W-:-:S03]  /*0510*/  VIADD R173, R88, 0x3f ;  /* 0x0000003f58ad7836 */ /* 0x001fc60000000000 */
[----:B------:R-:W0:Y:S01]  /*0520*/  I2F.RP R0, R7 ;  /* 0x0000000700007306 */ /* 0x000e220000209400 */
[----:B-1----:R-:W-:Y:S02]  /*0530*/  USHF.L.U32 UR4, UR5, 0x6, URZ ;  /* 0x0000000605047899 */ /* 0x002fe400080006ff */
[----:B------:R-:W-:-:S05]  /*0540*/  ULEA UR9, UR5, UR9, 0x18 ;  /* 0x0000000905097291 */ /* 0x000fca000f8ec0ff */
[----:B0-----:R-:W0:Y:S01]  /*0550*/  MUFU.RCP R0, R0 ;  /* 0x0000000000007308 */ /* 0x001e220000001000 */
[----:B------:R-:W-:Y:S02]  /*0560*/  ULOP3.LUT UR4, UR4, 0xc0, URZ, 0xc0, !UPT ;  /* 0x000000c004047892 */ /* 0x000fe4000f8ec0ff */
[----:B------:R-:W-:Y:S01]  /*0570*/  UIADD3 UR11, UPT, UPT, UR9, 0x8000, URZ ;  /* 0x00008000090b7890 */ /* 0x000fe2000fffe0ff */
[----:B0-----:R-:W-:Y:S01]  /*0580*/  VIADD R2, R0, 0xffffffe ;  /* 0x0ffffffe00027836 */ /* 0x001fe20000000000 */
[----:B------:R-:W-:-:S03]  /*0590*/  IABS R0, R5 ;  /* 0x0000000500007213 */ /* 0x000fc60000000000 */
[----:B------:R0:W1:Y:S02]  /*05a0*/  F2I.FTZ.U32.TRUNC.NTZ R3, R2 ;  /* 0x0000000200037305 */ /* 0x000064000021f000 */
[----:B0-----:R-:W-:Y:S02]  /*05b0*/  IMAD.MOV.U32 R2, RZ, RZ, RZ ;  /* 0x000000ffff027224 */ /* 0x001fe400078e00ff */
[----:B-1----:R-:W-:-:S04]  /*05c0*/  IMAD.MOV R6, RZ, RZ, -R3 ;  /* 0x000000ffff067224 */ /* 0x002fc800078e0a03 */
[----:B------:R-:W-:Y:S01]  /*05d0*/  IMAD R9, R6, R7, RZ ;  /* 0x0000000706097224 */ /* 0x000fe200078e02ff */
[----:B------:R-:W-:-:S03]  /*05e0*/  IABS R6, R4 ;  /* 0x0000000400067213 */ /* 0x000fc60000000000 */
[----:B------:R-:W-:-:S04]  /*05f0*/  IMAD.HI.U32 R3, R3, R9, R2 ;  /* 0x0000000903037227 */ /* 0x000fc800078e0002 */
[----:B------:R-:W-:Y:S02]  /*0600*/  IMAD.MOV R2, RZ, RZ, -R6 ;  /* 0x000000ffff027224 */ /* 0x000fe400078e0a06 */
[----:B------:R-:W-:-:S04]  /*0610*/  IMAD.HI.U32 R3, R3, R0, RZ ;  /* 0x0000000003037227 */ /* 0x000fc800078e00ff */
[----:B------:R-:W-:Y:S01]  /*0620*/  IMAD R0, R3, R2, R0 ;  /* 0x0000000203007224 */ /* 0x000fe200078e0200 */
[----:B------:R-:W-:Y:S04]  /*0630*/  BAR.SYNC.DEFER_BLOCKING 0x0 ;  /* 0x0000000000007b1d */ /* 0x000fe80000010000 */
[----:B------:R-:W-:-:S13]  /*0640*/  ISETP.GT.U32.AND P1, PT, R7, R0, PT ;  /* 0x000000000700720c */ /* 0x000fda0003f24070 */
[----:B------:R-:W-:Y:S02]  /*0650*/  @!P1 IMAD.IADD R0, R0, 0x1, -R7 ;  /* 0x0000000100009824 */ /* 0x000fe400078e0a07 */
[----:B------:R-:W-:Y:S01]  /*0660*/  @!P1 VIADD R3, R3, 0x1 ;  /* 0x0000000103039836 */ /* 0x000fe20000000000 */
[----:B------:R-:W-:Y:S02]  /*0670*/  ISETP.NE.AND P1, PT, R4, RZ, PT ;  /* 0x000000ff0400720c */ /* 0x000fe40003f25270 */
[----:B------:R-:W-:Y:S02]  /*0680*/  ISETP.GE.U32.AND P0, PT, R0, R7, PT ;  /* 0x000000070000720c */ /* 0x000fe40003f06070 */
[----:B------:R-:W-:-:S04]  /*0690*/  LOP3.LUT R0, R5, R4, RZ, 0x3c, !PT ;  /* 0x0000000405007212 */ /* 0x000fc800078e3cff */
[----:B------:R-:W-:Y:S01]  /*06a0*/  ISETP.GE.AND P2, PT, R0, RZ, PT ;  /* 0x000000ff0000720c */ /* 0x000fe20003f46270 */
[----:B------:R-:W-:-:S06]  /*06b0*/  VIADD R0, R30, 0x3f ;  /* 0x0000003f1e007836 */ /* 0x000fcc0000000000 */
[----:B------:R-:W-:-:S04]  /*06c0*/  @P0 VIADD R3, R3, 0x1 ;  /* 0x0000000103030836 */ /* 0x000fc80000000000 */
[----:B------:R-:W-:Y:S01]  /*06d0*/  IMAD.MOV.U32 R2, RZ, RZ, R3 ;  /* 0x000000ffff027224 */ /* 0x000fe200078e0003 */
[----:B------:R-:W-:-:S03]  /*06e0*/  SHF.R.S32.HI R3, RZ, 0x1f, R0 ;  /* 0x0000001fff037819 */ /* 0x000fc60000011400 */
[----:B------:R-:W-:Y:S01]  /*06f0*/  @!P2 IMAD.MOV R2, RZ, RZ, -R2 ;  /* 0x000000ffff02a224 */ /* 0x000fe200078e0a02 */
[----:B------:R-:W-:Y:S02]  /*0700*/  @!P1 LOP3.LUT R2, RZ, R4, RZ, 0x33, !PT ;  /* 0x00000004ff029212 */ /* 0x000fe400078e33ff */
[----:B------:R-:W-:-:S03]  /*0710*/  LEA.HI R3, R3, R0, RZ, 0x6 ;  /* 0x0000000003037211 */ /* 0x000fc600078f30ff */
[----:B------:R-:W-:Y:S02]  /*0720*/  IMAD.SHL.U32 R13, R2, 0x8, RZ ;  /* 0x00000008020d7824 */ /* 0x000fe400078e00ff */
[----:B------:R-:W-:-:S03]  /*0730*/  IMAD.MOV R2, RZ, RZ, -R2 ;  /* 0x000000ffff027224 */ /* 0x000fc600078e0a02 */
[----:B------:R-:W-:Y:S01]  /*0740*/  LEA.HI.SX32 R3, R3, -R13, 0x1a ;  /* 0x8000000d03037211 */ /* 0x000fe200078fd2ff */
[----:B------:R-:W-:Y:S02]  /*0750*/  IMAD R12, R4, R2, R5 ;  /* 0x00000002040c7224 */ /* 0x000fe400078e0205 */
[----:B------:R-:W-:Y:S01]  /*0760*/  IMAD.MOV.U32 R2, RZ, RZ, RZ ;  /* 0x000000ffff027224 */ /* 0x000fe200078e00ff */
[----:B------:R-:W-:Y:S02]  /*0770*/  VIMNMX R9, PT, PT, R3, 0x8, PT ;  /* 0x0000000803097848 */ /* 0x000fe40003fe0100 */
[----:B------:R-:W-:Y:S02]  /*0780*/  IABS R4, R12 ;  /* 0x0000000c00047213 */ /* 0x000fe40000000000 */
[----:B------:R-:W-:-:S04]  /*0790*/  IABS R7, R9 ;  /* 0x0000000900077213 */ /* 0x000fc80000000000 */
[----:B------:R-:W0:Y:S08]  /*07a0*/  I2F.RP R0, R7 ;  /* 0x0000000700007306 */ /* 0x000e300000209400 */
[----:B0-----:R-:W0:Y:S02]  /*07b0*/  MUFU.RCP R0, R0 ;  /* 0x0000000000007308 */ /* 0x001e240000001000 */
[----:B0-----:R-:W-:-:S06]  /*07c0*/  VIADD R3, R0, 0xffffffe ;  /* 0x0ffffffe00037836 */ /* 0x001fcc0000000000 */
[----:B------:R-:W0:Y:S02]  /*07d0*/  F2I.FTZ.U32.TRUNC.NTZ R3, R3 ;  /* 0x0000000300037305 */ /* 0x000e24000021f000 */
[----:B0-----:R-:W-:-:S04]  /*07e0*/  IMAD.MOV R6, RZ, RZ, -R3 ;  /* 0x000000ffff067224 */ /* 0x001fc800078e0a03 */
[----:B------:R-:W-:Y:S01]  /*07f0*/  IMAD R5, R6, R7, RZ ;  /* 0x0000000706057224 */ /* 0x000fe200078e02ff */
[----:B------:R-:W-:-:S03]  /*0800*/  IABS R6, R9 ;  /* 0x0000000900067213 */ /* 0x000fc60000000000 */
[----:B------:R-:W-:-:S04]  /*0810*/  IMAD.HI.U32 R2, R3, R5, R2 ;  /* 0x0000000503027227 */ /* 0x000fc800078e0002 */
[----:B------:R-:W-:Y:S02]  /*0820*/  IMAD.MOV.U32 R3, RZ, RZ, R4 ;  /* 0x000000ffff037224 */ /* 0x000fe400078e0004 */
[----:B------:R-:W-:Y:S02]  /*0830*/  IMAD.MOV R0, RZ, RZ, -R6 ;  /* 0x000000ffff007224 */ /* 0x000fe400078e0a06 */
[----:B------:R-:W-:Y:S01]  /*0840*/  IMAD.HI.U32 R2, R2, R3, RZ ;  /* 0x0000000302027227 */ /* 0x000fe200078e00ff */
[----:B------:R-:W0:Y:S03]  /*0850*/  I2F.RP R6, R43 ;  /* 0x0000002b00067306 */ /* 0x000e260000209400 */
[----:B------:R-:W-:-:S05]  /*0860*/  IMAD R0, R2, R0, R3 ;  /* 0x0000000002007224 */ /* 0x000fca00078e0203 */
[----:B------:R-:W1:Y:S01]  /*0870*/  I2F.RP R3, R41 ;  /* 0x0000002900037306 */ /* 0x000e620000209400 */
[----:B------:R-:W-:-:S07]  /*0880*/  ISETP.GT.U32.AND P1, PT, R7, R0, PT ;  /* 0x000000000700720c */ /* 0x000fce0003f24070 */
[----:B0-----:R-:W0:Y:S06]  /*0890*/  MUFU.RCP R6, R6 ;  /* 0x0000000600067308 */ /* 0x001e2c0000001000 */
[----:B------:R-:W-:Y:S02]  /*08a0*/  @!P1 IMAD.IADD R0, R0, 0x1, -R7 ;  /* 0x0000000100009824 */ /* 0x000fe400078e0a07 */
[----:B-1----:R-:W1:Y:S01]  /*08b0*/  MUFU.RCP R3, R3 ;  /* 0x0000000300037308 */ /* 0x002e620000001000 */
[----:B------:R-:W-:Y:S01]  /*08c0*/  @!P1 VIADD R2, R2, 0x1 ;  /* 0x0000000102029836 */ /* 0x000fe20000000000 */
[----:B------:R-:W-:-:S02]  /*08d0*/  ISETP.NE.AND P1, PT, R9, RZ, PT ;  /* 0x000000ff0900720c */ /* 0x000fc40003f25270 */
[----:B------:R-:W-:Y:S02]  /*08e0*/  ISETP.GE.U32.AND P0, PT, R0, R7, PT ;  /* 0x000000070000720c */ /* 0x000fe40003f06070 */
[----:B------:R-:W-:Y:S01]  /*08f0*/  LOP3.LUT R0, R12, R9, RZ, 0x3c, !PT ;  /* 0x000000090c007212 */ /* 0x000fe200078e3cff */
[----:B0-----:R-:W-:-:S03]  /*0900*/  VIADD R4, R6, 0xffffffe ;  /* 0x0ffffffe06047836 */ /* 0x001fc60000000000 */
[----:B------:R-:W-:Y:S01]  /*0910*/  ISETP.GE.AND P2, PT, R0, RZ, PT ;  /* 0x000000ff0000720c */ /* 0x000fe20003f46270 */
[----:B------:R0:W2:Y:S06]  /*0920*/  F2I.FTZ.U32.TRUNC.NTZ R5, R4 ;  /* 0x0000000400057305 */ /* 0x0000ac000021f000 */
[----:B------:R-:W-:Y:S02]  /*0930*/  @P0 VIADD R2, R2, 0x1 ;  /* 0x0000000102020836 */ /* 0x000fe40000000000 */
[----:B-1----:R-:W-:Y:S02]  /*0940*/  VIADD R3, R3, 0xffffffe ;  /* 0x0ffffffe03037836 */ /* 0x002fe40000000000 */
[----:B0-----:R-:W-:-:S02]  /*0950*/  IMAD.MOV.U32 R4, RZ, RZ, RZ ;  /* 0x000000ffff047224 */ /* 0x001fc400078e00ff */
[----:B------:R-:W-:Y:S01]  /*0960*/  @!P2 IMAD.MOV R2, RZ, RZ, -R2 ;  /* 0x000000ffff02a224 */ /* 0x000fe200078e0a02 */
[----:B------:R-:W-:Y:S01]  /*0970*/  @!P1 LOP3.LUT R2, RZ, R9, RZ, 0x33, !PT ;  /* 0x00000009ff029212 */ /* 0x000fe200078e33ff */
[----:B------:R-:W0:Y:S01]  /*0980*/  F2I.FTZ.U32.TRUNC.NTZ R3, R3 ;  /* 0x0000000300037305 */ /* 0x000e22000021f000 */
[----:B--2---:R-:W-:Y:S02]  /*0990*/  IMAD.MOV R0, RZ, RZ, -R5 ;  /* 0x000000ffff007224 */ /* 0x004fe400078e0a05 */
[----:B------:R-:W-:Y:S02]  /*09a0*/  LEA R96, R2, UR4, 0x8 ;  /* 0x0000000402607c11 */ /* 0x000fe4000f8e40ff */
[----:B------:R-:W-:Y:S02]  /*09b0*/  IMAD R7, R0, R43, RZ ;  /* 0x0000002b00077224 */ /* 0x000fe400078e02ff */
[----:B------:R-:W-:Y:S01]  /*09c0*/  LOP3.LUT R96, R96, R139, RZ, 0xfc, !PT ;  /* 0x0000008b60607212 */ /* 0x000fe200078efcff */
[----:B------:R-:W-:-:S02]  /*09d0*/  IMAD.MOV R0, RZ, RZ, -R2 ;  /* 0x000000ffff007224 */ /* 0x000fc400078e0a02 */
[----:B------:R-:W-:Y:S01]  /*09e0*/  IMAD.HI.U32 R4, R5, R7, R4 ;  /* 0x0000000705047227 */ /* 0x000fe200078e0004 */
[C---:B------:R-:W-:Y:S02]  /*09f0*/  LOP3.LUT R94, R96.reuse, 0x4, RZ, 0xfc, !PT ;  /* 0x00000004605e7812 */ /* 0x040fe400078efcff */
[C---:B------:R-:W-:Y:S01]  /*0a00*/  LOP3.LUT R95, R96.reuse, 0x2, RZ, 0xfc, !PT ;  /* 0x00000002605f7812 */ /* 0x040fe200078efcff */
[----:B------:R-:W-:Y:S01]  /*0a10*/  IMAD R0, R9, R0, R12 ;  /* 0x0000000009007224 */ /* 0x000fe200078e020c */
[----:B------:R-:W-:Y:S01]  /*0a20*/  IABS R11, R94 ;  /* 0x0000005e000b7213 */ /* 0x000fe20000000000 */
[----:B0-----:R-:W-:Y:S01]  /*0a30*/  IMAD.MOV R2, RZ, RZ, -R3 ;  /* 0x000000ffff027224 */ /* 0x001fe200078e0a03 */
[----:B------:R-:W-:Y:S02]  /*0a40*/  IABS R8, R96 ;  /* 0x0000006000087213 */ /* 0x000fe40000000000 */
[----:B------:R-:W-:Y:S01]  /*0a50*/  IABS R10, R95 ;  /* 0x0000005f000a7213 */ /* 0x000fe20000000000 */
[----:B------:R-:W-:Y:S01]  /*0a60*/  IMAD.MOV.U32 R12, RZ, RZ, R2 ;  /* 0x000000ffff0c7224 */ /* 0x000fe200078e0002 */
[----:B------:R-:W-:Y:S01]  /*0a70*/  LOP3.LUT R172, R96, 0x6, RZ, 0xfc, !PT ;  /* 0x0000000660ac7812 */ /* 0x000fe200078efcff */
[----:B------:R-:W-:Y:S01]  /*0a80*/  IMAD.HI.U32 R7, R4, R11, RZ ;  /* 0x0000000b04077227 */ /* 0x000fe200078e00ff */
[----:B------:R-:W-:-:S02]  /*0a90*/  LOP3.LUT R171, R96, 0x8, RZ, 0xfc, !PT ;  /* 0x0000000860ab7812 */ /* 0x000fc400078efcff */
[----:B------:R-:W-:Y:S01]  /*0aa0*/  LOP3.LUT R169, R96, 0xc, RZ, 0xfc, !PT ;  /* 0x0000000c60a97812 */ /* 0x000fe200078efcff */
[----:B------:R-:W-:Y:S01]  /*0ab0*/  IMAD R9, R12, R41, RZ ;  /* 0x000000290c097224 */ /* 0x000fe200078e02ff */
[----:B------:R-:W-:Y:S01]  /*0ac0*/  LOP3.LUT R168, R96, 0xe, RZ, 0xfc, !PT ;  /* 0x0000000e60a87812 */ /* 0x000fe200078efcff */
[----:B------:R-:W-:Y:S01]  /*0ad0*/  IMAD.MOV.U32 R2, RZ, RZ, RZ ;  /* 0x000000ffff027224 */ /* 0x000fe200078e00ff */
[----:B------:R-:W-:Y:S01]  /*0ae0*/  IABS R17, R169 ;  /* 0x000000a900117213 */ /* 0x000fe20000000000 */
[----:B------:R-:W-:Y:S01]  /*0af0*/  IMAD.MOV R12, RZ, RZ, -R7 ;  /* 0x000000ffff0c7224 */ /* 0x000fe200078e0a07 */
[----:B------:R-:W-:Y:S01]  /*0b00*/  IABS R19, R168 ;  /* 0x000000a800137213 */ /* 0x000fe20000000000 */
[----:B------:R-:W-:Y:S01]  /*0b10*/  IMAD.HI.U32 R5, R4, R8, RZ ;  /* 0x0000000804057227 */ /* 0x000fe200078e00ff */
[C---:B------:R-:W-:Y:S02]  /*0b20*/  LOP3.LUT R170, R96.reuse, 0xa, RZ, 0xfc, !PT ;  /* 0x0000000a60aa7812 */ /* 0x040fe400078efcff */
[----:B------:R-:W-:Y:S01]  /*0b30*/  LOP3.LUT R167, R96, 0x10, RZ, 0xfc, !PT ;  /* 0x0000001060a77812 */ /* 0x000fe200078efcff */
[----:B------:R-:W-:Y:S01]  /*0b40*/  IMAD.HI.U32 R6, R4, R10, RZ ;  /* 0x0000000a04067227 */ /* 0x000fe200078e00ff */
[----:B------:R-:W-:-:S02]  /*0b50*/  IABS R15, R170 ;  /* 0x000000aa000f7213 */ /* 0x000fc40000000000 */
[C---:B------:R-:W-:Y:S01]  /*0b60*/  LOP3.LUT R165, R96.reuse, 0x14, RZ, 0xfc, !PT ;  /* 0x0000001460a57812 */ /* 0x040fe200078efcff */
[----:B------:R-:W-:Y:S01]  /*0b70*/  IMAD.HI.U32 R2, R3, R9, R2 ;  /* 0x0000000903027227 */ /* 0x000fe200078e0002 */
[C---:B------:R-:W-:Y:S02]  /*0b80*/  LOP3.LUT R163, R96.reuse, 0x18, RZ, 0xfc, !PT ;  /* 0x0000001860a37812 */ /* 0x040fe400078efcff */
[C---:B------:R-:W-:Y:S01]  /*0b90*/  LOP3.LUT R164, R96.reuse, 0x16, RZ, 0xfc, !PT ;  /* 0x0000001660a47812 */ /* 0x040fe200078efcff */
[----:B------:R-:W-:Y:S01]  /*0ba0*/  IMAD R7, R43, R12, R11 ;  /* 0x0000000c2b077224 */ /* 0x000fe200078e020b */
[----:B------:R-:W-:Y:S01]  /*0bb0*/  IABS R12, R172 ;  /* 0x000000ac000c7213 */ /* 0x000fe20000000000 */
[----:B------:R-:W-:Y:S01]  /*0bc0*/  IMAD.IADD R3, R13, 0x1, R0 ;  /* 0x000000010d037824 */ /* 0x000fe200078e0200 */
[----:B------:R-:W-:Y:S01]  /*0bd0*/  IABS R13, R171 ;  /* 0x000000ab000d7213 */ /* 0x000fe20000000000 */
[----:B------:R-:W-:Y:S01]  /*0be0*/  IMAD.MOV R5, RZ, RZ, -R5 ;  /* 0x000000ffff057224 */ /* 0x000fe200078e0a05 */
[----:B------:R-:W-:Y:S01]  /*0bf0*/  IABS R23, R163 ;  /* 0x000000a300177213 */ /* 0x000fe20000000000 */
[----:B------:R-:W-:Y:S01]  /*0c00*/  IMAD.MOV R6, RZ, RZ, -R6 ;  /* 0x000000ffff067224 */ /* 0x000fe200078e0a06 */
[C---:B------:R-:W-:Y:S01]  /*0c10*/  LOP3.LUT R166, R96.reuse, 0x12, RZ, 0xfc, !PT ;  /* 0x0000001260a67812 */ /* 0x040fe200078efcff */
[C---:B------:R-:W-:Y:S01]  /*0c20*/  IMAD R5, R43.reuse, R5, R8 ;  /* 0x000000052b057224 */ /* 0x040fe200078e0208 */
[----:B------:R-:W-:Y:S01]  /*0c30*/  IABS R21, R164 ;  /* 0x000000a400157213 */ /* 0x000fe20000000000 */
[----:B------:R-:W-:Y:S01]  /*0c40*/  IMAD R6, R43, R6, R10 ;  /* 0x000000062b067224 */ /* 0x000fe200078e020a */
[----:B------:R-:W-:Y:S01]  /*0c50*/  LOP3.LUT R161, R96, 0x1c, RZ, 0xfc, !PT ;  /* 0x0000001c60a17812 */ /* 0x000fe200078efcff */
[----:B------:R-:W-:Y:S01]  /*0c60*/  IMAD.HI.U32 R0, R4, R12, RZ ;  /* 0x0000000c04007227 */ /* 0x000fe200078e00ff */
[----:B------:R-:W-:-:S02]  /*0c70*/  LOP3.LUT R159, R96, 0x20, RZ, 0xfc, !PT ;  /* 0x00000020609f7812 */ /* 0x000fc400078efcff */
[----:B------:R-:W-:Y:S01]  /*0c80*/  LOP3.LUT R158, R96, 0x22, RZ, 0xfc, !PT ;  /* 0x00000022609e7812 */ /* 0x000fe200078efcff */
[----:B------:R-:W-:Y:S01]  /*0c90*/  IMAD.HI.U32 R8, R4, R13, RZ ;  /* 0x0000000d04087227 */ /* 0x000fe200078e00ff */
[----:B------:R-:W-:Y:S02]  /*0ca0*/  IABS R27, R159 ;  /* 0x0000009f001b7213 */ /* 0x000fe40000000000 */
[----:B------:R-:W-:Y:S01]  /*0cb0*/  LOP3.LUT R162, R96, 0x1a, RZ, 0xfc, !PT ;  /* 0x0000001a60a27812 */ /* 0x000fe200078efcff */
[----:B------:R-:W-:Y:S01]  /*0cc0*/  IMAD.HI.U32 R10, R4, R17, RZ ;  /* 0x00000011040a7227 */ /* 0x000fe200078e00ff */
[----:B------:R-:W-:Y:S02]  /*0cd0*/  IABS R29, R158 ;  /* 0x0000009e001d7213 */ /* 0x000fe40000000000 */
[----:B------:R-:W-:Y:S01]  /*0ce0*/  LOP3.LUT R160, R96, 0x1e, RZ, 0xfc, !PT ;  /* 0x0000001e60a07812 */ /* 0x000fe200078efcff */
[----:B------:R-:W-:Y:S01]  /*0cf0*/  IMAD.HI.U32 R11, R4, R19, RZ ;  /* 0x00000013040b7227 */ /* 0x000fe200078e00ff */
[----:B------:R-:W-:-:S02]  /*0d00*/  LOP3.LUT R157, R96, 0x24, RZ, 0xfc, !PT ;  /* 0x00000024609d7812 */ /* 0x000fc400078efcff */
[----:B------:R-:W-:Y:S01]  /*0d10*/  IABS R25, R160 ;  /* 0x000000a000197213 */ /* 0x000fe20000000000 */
[----:B------:R-:W-:Y:S01]  /*0d20*/  IMAD.MOV R0, RZ, RZ, -R0 ;  /* 0x000000ffff007224 */ /* 0x000fe200078e0a00 */
[C---:B------:R-:W-:Y:S01]  /*0d30*/  LOP3.LUT R154, R96.reuse, 0x2a, RZ, 0xfc, !PT ;  /* 0x0000002a609a7812 */ /* 0x040fe200078efcff */
[----:B------:R-:W-:Y:S01]  /*0d40*/  IMAD.MOV R14, RZ, RZ, -R8 ;  /* 0x000000ffff0e7224 */ /* 0x000fe200078e0a08 */
[C---:B------:R-:W-:Y:S01]  /*0d50*/  LOP3.LUT R155, R96.reuse, 0x28, RZ, 0xfc, !PT ;  /* 0x00000028609b7812 */ /* 0x040fe200078efcff */
[----:B------:R-:W-:Y:S01]  /*0d60*/  IMAD.MOV R18, RZ, RZ, -R10 ;  /* 0x000000ffff127224 */ /* 0x000fe200078e0a0a */
[----:B------:R-:W-:Y:S01]  /*0d70*/  LOP3.LUT R153, R96, 0x2c, RZ, 0xfc, !PT ;  /* 0x0000002c60997812 */ /* 0x000fe200078efcff */
[----:B------:R-:W-:Y:S01]  /*0d80*/  IMAD.MOV R20, RZ, RZ, -R11 ;  /* 0x000000ffff147224 */ /* 0x000fe200078e0a0b */
[----:B------:R-:W-:Y:S01]  /*0d90*/  IABS R33, R154 ;  /* 0x0000009a00217213 */ /* 0x000fe20000000000 */
[----:B------:R-:W-:Y:S01]  /*0da0*/  IMAD.HI.U32 R9, R4, R15, RZ ;  /* 0x0000000f04097227 */ /* 0x000fe200078e00ff */
[----:B------:R-:W-:-:S02]  /*0db0*/  IABS R35, R153 ;  /* 0x0000009900237213 */ /* 0x000fc40000000000 */
[C---:B------:R-:W-:Y:S01]  /*0dc0*/  LOP3.LUT R156, R96.reuse, 0x26, RZ, 0xfc, !PT ;  /* 0x00000026609c7812 */ /* 0x040fe200078efcff */
[C---:B------:R-:W-:Y:S01]  /*0dd0*/  IMAD R8, R43.reuse, R0, R12 ;  /* 0x000000002b087224 */ /* 0x040fe200078e020c */
[C---:B------:R-:W-:Y:S01]  /*0de0*/  LOP3.LUT R152, R96.reuse, 0x2e, RZ, 0xfc, !PT ;  /* 0x0000002e60987812 */ /* 0x040fe200078efcff */
[C---:B------:R-:W-:Y:S01]  /*0df0*/  IMAD R10, R43.reuse, R14, R13 ;  /* 0x0000000e2b0a7224 */ /* 0x040fe200078e020d */
[----:B------:R-:W-:Y:S01]  /*0e00*/  LOP3.LUT R151, R96, 0x30, RZ, 0xfc, !PT ;  /* 0x0000003060977812 */ /* 0x000fe200078efcff */
[C---:B------:R-:W-:Y:S01]  /*0e10*/  IMAD R12, R43.reuse, R18, R17 ;  /* 0x000000122b0c7224 */ /* 0x040fe200078e0211 */
[----:B------:R-:W-:Y:S01]  /*0e20*/  IABS R17, R167 ;  /* 0x000000a700117213 */ /* 0x000fe20000000000 */
[----:B------:R-:W-:Y:S01]  /*0e30*/  IMAD R14, R43, R20, R19 ;  /* 0x000000142b0e7224 */ /* 0x000fe200078e0213 */
[----:B------:R-:W-:Y:S01]  /*0e40*/  IABS R19, R165 ;  /* 0x000000a500137213 */ /* 0x000fe20000000000 */
[----:B------:R-:W-:Y:S01]  /*0e50*/  IMAD.MOV R16, RZ, RZ, -R9 ;  /* 0x000000ffff107224 */ /* 0x000fe200078e0a09 */
[----:B------:R-:W-:Y:S01]  /*0e60*/  IABS R18, R166 ;  /* 0x000000a600127213 */ /* 0x000fe20000000000 */
[----:B------:R-:W-:Y:S01]  /*0e70*/  IMAD.HI.U32 R0, R4, R17, RZ ;  /* 0x0000001104007227 */ /* 0x000fe200078e00ff */
[----:B------:R-:W-:-:S02]  /*0e80*/  LOP3.LUT R149, R96, 0x34, RZ, 0xfc, !PT ;  /* 0x0000003460957812 */ /* 0x000fc400078efcff */
[----:B------:R-:W-:Y:S01]  /*0e90*/  LOP3.LUT R150, R96, 0x32, RZ, 0xfc, !PT ;  /* 0x0000003260967812 */ /* 0x000fe200078efcff */
[C---:B------:R-:W-:Y:S01]  /*0ea0*/  IMAD R11, R43.reuse, R16, R15 ;  /* 0x000000102b0b7224 */ /* 0x040fe200078e020f */
[----:B------:R-:W-:Y:S01]  /*0eb0*/  IABS R39, R149 ;  /* 0x0000009500277213 */ /* 0x000fe20000000000 */
[----:B------:R-:W-:Y:S01]  /*0ec0*/  IMAD.HI.U32 R13, R4, R19, RZ ;  /* 0x00000013040d7227 */ /* 0x000fe200078e00ff */
[----:B------:R-:W-:Y:S02]  /*0ed0*/  IABS R37, R150 ;  /* 0x0000009600257213 */ /* 0x000fe40000000000 */
[----:B------:R-:W-:Y:S01]  /*0ee0*/  LOP3.LUT R147, R96, 0x3e, RZ, 0xfc, !PT ;  /* 0x0000003e60937812 */ /* 0x000fe200078efcff */
[C---:B------:R-:W-:Y:S01]  /*0ef0*/  IMAD.HI.U32 R16, R4.reuse, R23, RZ ;  /* 0x0000001704107227 */ /* 0x040fe200078e00ff */
[C---:B------:R-:W-:Y:S02]  /*0f00*/  ISETP.GT.U32.AND P1, PT, R43.reuse, R6, PT ;  /* 0x000000062b00720c */ /* 0x040fe40003f24070 */
[C---:B------:R-:W-:Y:S01]  /*0f10*/  ISETP.GT.U32.AND P2, PT, R43.reuse, R7, PT ;  /* 0x000000072b00720c */ /* 0x040fe20003f44070 */
[----:B------:R-:W-:Y:S01]  /*0f20*/  IMAD.HI.U32 R15, R4, R21, RZ ;  /* 0x00000015040f7227 */ /* 0x000fe200078e00ff */
[----:B------:R-:W-:-:S02]  /*0f30*/  ISETP.GT.U32.AND P4, PT, R43, R10, PT ;  /* 0x0000000a2b00720c */ /* 0x000fc40003f84070 */
[----:B------:R-:W-:Y:S01]  /*0f40*/  ISETP.GT.U32.AND P5, PT, R43, R11, PT ;  /* 0x0000000b2b00720c */ /* 0x000fe20003fa4070 */
[----:B------:R-:W-:Y:S01]  /*0f50*/  IMAD.MOV R0, RZ, RZ, -R0 ;  /* 0x000000ffff007224 */ /* 0x000fe200078e0a00 */
[C---:B------:R-:W-:Y:S01]  /*0f60*/  LOP3.LUT R148, R96.reuse, 0x36, RZ, 0xfc, !PT ;  /* 0x0000003660947812 */ /* 0x040fe200078efcff */
[----:B------:R-:W-:Y:S01]  /*0f70*/  IMAD.MOV R20, RZ, RZ, -R13 ;  /* 0x000000ffff147224 */ /* 0x000fe200078e0a0d */
[C---:B------:R-:W-:Y:S01]  /*0f80*/  LOP3.LUT R146, R96.reuse, 0x38, RZ, 0xfc, !PT ;  /* 0x0000003860927812 */ /* 0x040fe200078efcff */
[----:B------:R-:W-:Y:S01]  /*0f90*/  IMAD.MOV R24, RZ, RZ, -R16 ;  /* 0x000000ffff187224 */ /* 0x000fe200078e0a10 */
[----:B------:R-:W-:Y:S01]  /*0fa0*/  LOP3.LUT R145, R96, 0x3a, RZ, 0xfc, !PT ;  /* 0x0000003a60917812 */ /* 0x000fe200078efcff */
[----:B------:R-:W-:Y:S01]  /*0fb0*/  IMAD.HI.U32 R9, R4, R18, RZ ;  /* 0x0000001204097227 */ /* 0x000fe200078e00ff */
[----:B------:R-:W-:-:S03]  /*0fc0*/  LOP3.LUT R144, R96, 0x3c, RZ, 0xfc, !PT ;  /* 0x0000003c60907812 */ /* 0x000fc600078efcff */
[----:B------:R-:W-:Y:S02]  /*0fd0*/  IMAD.MOV R22, RZ, RZ, -R15 ;  /* 0x000000ffff167224 */ /* 0x000fe400078e0a0f */
[C---:B------:R-:W-:Y:S02]  /*0fe0*/  IMAD R15, R43.reuse, R0, R17 ;  /* 0x000000002b0f7224 */ /* 0x040fe400078e0211 */
[C---:B------:R-:W-:Y:S02]  /*0ff0*/  IMAD R17, R43.reuse, R20, R19 ;  /* 0x000000142b117224 */ /* 0x040fe400078e0213 */
[----:B------:R-:W-:Y:S01]  /*1000*/  IMAD R19, R43, R24, R23 ;  /* 0x000000182b137224 */ /* 0x000fe200078e0217 */
[----:B------:R-:W-:Y:S01]  /*1010*/  IABS R23, R161 ;  /* 0x000000a100177213 */ /* 0x000fe20000000000 */
[----:B------:R-:W-:Y:S02]  /*1020*/  IMAD.MOV R9, RZ, RZ, -R9 ;  /* 0x000000ffff097224 */ /* 0x000fe400078e0a09 */
[----:B------:R-:W-:-:S04]  /*1030*/  IMAD.HI.U32 R20, R4, R27, RZ ;  /* 0x0000001b04147227 */ /* 0x000fc800078e00ff */
[C---:B------:R-:W-:Y:S02]  /*1040*/  IMAD R16, R43.reuse, R9, R18 ;  /* 0x000000092b107224 */ /* 0x040fe400078e0212 */
[----:B------:R-:W-:Y:S01]  /*1050*/  IMAD R18, R43, R22, R21 ;  /* 0x000000162b127224 */ /* 0x000fe200078e0215 */
[----:B------:R-:W-:Y:S01]  /*1060*/  IABS R22, R162 ;  /* 0x000000a200167213 */ /* 0x000fe20000000000 */
[----:B------:R-:W-:-:S04]  /*1070*/  IMAD.HI.U32 R9, R4, R23, RZ ;  /* 0x0000001704097227 */ /* 0x000fc800078e00ff */
[----:B------:R-:W-:-:S04]  /*1080*/  IMAD.HI.U32 R21, R4, R29, RZ ;  /* 0x0000001d04157227 */ /* 0x000fc800078e00ff */
[----:B------:R-:W-:Y:S02]  /*1090*/  IMAD.MOV R24, RZ, RZ, -R9 ;  /* 0x000000ffff187224 */ /* 0x000fe400078e0a09 */
[----:B------:R-:W-:Y:S02]  /*10a0*/  IMAD.MOV R28, RZ, RZ, -R20 ;  /* 0x000000ffff1c7224 */ /* 0x000fe400078e0a14 */
[----:B------:R-:W-:-:S04]  /*10b0*/  IMAD.HI.U32 R0, R4, R22, RZ ;  /* 0x0000001604007227 */ /* 0x000fc800078e00ff */
[----:B------:R-:W-:Y:S02]  /*10c0*/  IMAD.MOV R32, RZ, RZ, -R21 ;  /* 0x000000ffff207224 */ /* 0x000fe400078e0a15 */
[----:B------:R-:W-:Y:S02]  /*10d0*/  IMAD R21, R43, R24, R23 ;  /* 0x000000182b157224 */ /* 0x000fe400078e0217 */
[----:B------:R-:W-:-:S04]  /*10e0*/  IMAD.HI.U32 R13, R4, R25, RZ ;  /* 0x00000019040d7227 */ /* 0x000fc800078e00ff */
[C---:B------:R-:W-:Y:S01]  /*10f0*/  IMAD R23, R43.reuse, R28, R27 ;  /* 0x0000001c2b177224 */ /* 0x040fe200078e021b */
[----:B------:R-:W-:Y:S01]  /*1100*/  IABS R27, R157 ;  /* 0x0000009d001b7213 */ /* 0x000fe20000000000 */
[----:B------:R-:W-:Y:S01]  /*1110*/  IMAD.MOV R0, RZ, RZ, -R0 ;  /* 0x000000ffff007224 */ /* 0x000fe200078e0a00 */
[----:B------:R-:W-:Y:S01]  /*1120*/  IABS R28, R156 ;  /* 0x0000009c001c7213 */ /* 0x000fe20000000000 */
[----:B------:R-:W-:Y:S02]  /*1130*/  IMAD.MOV R26, RZ, RZ, -R13 ;  /* 0x000000ffff1a7224 */ /* 0x000fe400078e0a0d */
[C---:B------:R-:W-:Y:S01]  /*1140*/  IMAD R24, R43.reuse, R32, R29 ;  /* 0x000000202b187224 */ /* 0x040fe200078e021d */
[----:B------:R-:W-:Y:S01]  /*1150*/  IABS R29, R155 ;  /* 0x0000009b001d7213 */ /* 0x000fe20000000000 */
[----:B------:R-:W-:Y:S02]  /*1160*/  IMAD R20, R43, R0, R22 ;  /* 0x000000002b147224 */ /* 0x000fe400078e0216 */
[----:B------:R-:W-:-:S04]  /*1170*/  IMAD.HI.U32 R0, R4, R27, RZ ;  /* 0x0000001b04007227 */ /* 0x000fc800078e00ff */
[----:B------:R-:W-:Y:S02]  /*1180*/  IMAD R22, R43, R26, R25 ;  /* 0x0000001a2b167224 */ /* 0x000fe400078e0219 */
[----:B------:R-:W-:-:S04]  /*1190*/  IMAD.HI.U32 R25, R4, R33, RZ ;  /* 0x0000002104197227 */ /* 0x000fc800078e00ff */
[----:B------:R-:W-:-:S04]  /*11a0*/  IMAD.HI.U32 R13, R4, R29, RZ ;  /* 0x0000001d040d7227 */ /* 0x000fc800078e00ff */
[----:B------:R-:W-:Y:S02]  /*11b0*/  IMAD.MOV R0, RZ, RZ, -R0 ;  /* 0x000000ffff007224 */ /* 0x000fe400078e0a00 */
[----:B------:R-:W-:-:S04]  /*11c0*/  IMAD.HI.U32 R26, R4, R35, RZ ;  /* 0x00000023041a7227 */ /* 0x000fc800078e00ff */
[----:B------:R-:W-:Y:S02]  /*11d0*/  IMAD.MOV R34, RZ, RZ, -R25 ;  /* 0x000000ffff227224 */ /* 0x000fe400078e0a19 */
[----:B------:R-:W-:Y:S02]  /*11e0*/  IMAD.MOV R32, RZ, RZ, -R13 ;  /* 0x000000ffff207224 */ /* 0x000fe400078e0a0d */
[----:B------:R-:W-:Y:S02]  /*11f0*/  IMAD R25, R43, R0, R27 ;  /* 0x000000002b197224 */ /* 0x000fe400078e021b */
[----:B------:R-:W-:Y:S02]  /*1200*/  IMAD.MOV R36, RZ, RZ, -R26 ;  /* 0x000000ffff247224 */ /* 0x000fe400078e0a1a */
[----:B------:R-:W-:Y:S02]  /*1210*/  IMAD R0, R3, 0x40, R138 ;  /* 0x0000004003007824 */ /* 0x000fe400078e028a */
[----:B------:R-:W-:-:S02]  /*1220*/  IMAD R27, R43, R32, R29 ;  /* 0x000000202b1b7224 */ /* 0x000fc400078e021d */
[----:B------:R-:W-:Y:S01]  /*1230*/  IMAD R29, R43, R36, R35 ;  /* 0x000000242b1d7224 */ /* 0x000fe200078e0223 */
[----:B------:R-:W-:Y:S01]  /*1240*/  IABS R36, R0 ;  /* 0x0000000000247213 */ /* 0x000fe20000000000 */
[----:B------:R-:W-:Y:S01]  /*1250*/  IMAD.HI.U32 R9, R4, R28, RZ ;  /* 0x0000001c04097227 */ /* 0x000fe200078e00ff */
[----:B------:R-:W-:-:S03]  /*1260*/  IABS R35, R151 ;  /* 0x0000009700237213 */ /* 0x000fc60000000000 */
[----:B------:R-:W-:-:S04]  /*1270*/  IMAD.HI.U32 R2, R2, R36, RZ ;  /* 0x0000002402027227 */ /* 0x000fc800078e00ff */
[----:B------:R-:W-:Y:S02]  /*1280*/  IMAD.MOV R9, RZ, RZ, -R9 ;  /* 0x000000ffff097224 */ /* 0x000fe400078e0a09 */
[----:B------:R-:W-:Y:S02]  /*1290*/  IMAD.MOV R2, RZ, RZ, -R2 ;  /* 0x000000ffff027224 */ /* 0x000fe400078e0a02 */
[C---:B------:R-:W-:Y:S02]  /*12a0*/  IMAD R26, R43.reuse, R9, R28 ;  /* 0x000000092b1a7224 */ /* 0x040fe400078e021c */
[----:B------:R-:W-:Y:S01]  /*12b0*/  IMAD R28, R43, R34, R33 ;  /* 0x000000222b1c7224 */ /* 0x000fe200078e0221 */
[----:B------:R-:W-:Y:S01]  /*12c0*/  IABS R33, R152 ;  /* 0x0000009800217213 */ /* 0x000fe20000000000 */
[----:B------:R-:W-:Y:S01]  /*12d0*/  IMAD R2, R41, R2, R36 ;  /* 0x0000000229027224 */ /* 0x000fe200078e0224 */
[----:B------:R-:W-:Y:S01]  /*12e0*/  IABS R36, R148 ;  /* 0x0000009400247213 */ /* 0x000fe20000000000 */
[----:B------:R-:W-:-:S03]  /*12f0*/  IMAD.HI.U32 R9, R4, R35, RZ ;  /* 0x0000002304097227 */ /* 0x000fc600078e00ff */
[----:B------:R-:W-:Y:S01]  /*1300*/  ISETP.GT.U32.AND P0, PT, R41, R2, PT ;  /* 0x000000022900720c */ /* 0x000fe20003f04070 */
[----:B------:R-:W-:-:S04]  /*1310*/  IMAD.HI.U32 R3, R4, R33, RZ ;  /* 0x0000002104037227 */ /* 0x000fc800078e00ff */
[----:B------:R-:W-:-:S04]  /*1320*/  IMAD.HI.U32 R32, R4, R39, RZ ;  /* 0x0000002704207227 */ /* 0x000fc800078e00ff */
[----:B------:R-:W-:Y:S02]  /*1330*/  IMAD.MOV R34, RZ, RZ, -R3 ;  /* 0x000000ffff227224 */ /* 0x000fe400078e0a03 */
[----:B------:R-:W-:Y:S02]  /*1340*/  IMAD.MOV R38, RZ, RZ, -R9 ;  /* 0x000000ffff267224 */ /* 0x000fe400078e0a09 */
[----:B------:R-:W-:Y:S02]  /*1350*/  IMAD.MOV R42, RZ, RZ, -R32 ;  /* 0x000000ffff2a7224 */ /* 0x000fe400078e0a20 */
[C---:B------:R-:W-:Y:S02]  /*1360*/  IMAD R32, R43.reuse, R34, R33 ;  /* 0x000000222b207224 */ /* 0x040fe400078e0221 */
[C---:B------:R-:W-:Y:S01]  /*1370*/  IMAD R33, R43.reuse, R38, R35 ;  /* 0x000000262b217224 */ /* 0x040fe200078e0223 */
[----:B------:R-:W-:Y:S01]  /*1380*/  IABS R38, R146 ;  /* 0x0000009200267213 */ /* 0x000fe20000000000 */
[----:B------:R-:W-:Y:S01]  /*1390*/  IMAD R35, R43, R42, R39 ;  /* 0x0000002a2b237224 */ /* 0x000fe200078e0227 */
[----:B------:R-:W-:Y:S01]  /*13a0*/  IABS R39, R147 ;  /* 0x0000009300277213 */ /* 0x000fe20000000000 */
[----:B------:R-:W-:Y:S01]  /*13b0*/  IMAD.HI.U32 R13, R4, R37, RZ ;  /* 0x00000025040d7227 */ /* 0x000fe200078e00ff */
[----:B------:R-:W-:-:S03]  /*13c0*/  IABS R42, R144 ;  /* 0x00000090002a7213 */ /* 0x000fc60000000000 */
[----:B------:R-:W-:Y:S01]  /*13d0*/  @!P0 IMAD.IADD R2, R2, 0x1, -R41 ;  /* 0x0000000102028824 */ /* 0x000fe200078e0a29 */
[----:B------:R-:W-:Y:S01]  /*13e0*/  ISETP.GT.U32.AND P0, PT, R43, R5, PT ;  /* 0x000000052b00720c */ /* 0x000fe20003f04070 */
[----:B------:R-:W-:Y:S02]  /*13f0*/  IMAD.MOV R40, RZ, RZ, -R13 ;  /* 0x000000ffff287224 */ /* 0x000fe400078e0a0d */
[----:B------:R-:W-:Y:S01]  /*1400*/  IMAD.HI.U32 R13, R4, R39, RZ ;  /* 0x00000027040d7227 */ /* 0x000fe200078e00ff */
[----:B------:R-:W-:-:S03]  /*1410*/  ISETP.GT.U32.AND P3, PT, R41, R2, PT ;  /* 0x000000022900720c */ /* 0x000fc60003f64070 */
[----:B------:R-:W-:Y:S02]  /*1420*/  IMAD.MOV R44, RZ, RZ, -R13 ;  /* 0x000000ffff2c7224 */ /* 0x000fe400078e0a0d */
[----:B------:R-:W-:Y:S01]  /*1430*/  @!P1 IMAD.IADD R6, R6, 0x1, -R43 ;  /* 0x0000000106069824 */ /* 0x000fe200078e0a2b */
[C---:B------:R-:W-:Y:S01]  /*1440*/  ISETP.GT.U32.AND P1, PT, R43.reuse, R15, PT ;  /* 0x0000000f2b00720c */ /* 0x040fe20003f24070 */
[----:B------:R-:W-:Y:S02]  /*1450*/  IMAD R39, R43, R44, R39 ;  /* 0x0000002c2b277224 */ /* 0x000fe400078e0227 */
[--C-:B------:R-:W-:Y:S01]  /*1460*/  @!P0 IMAD.IADD R5, R5, 0x1, -R43.reuse ;  /* 0x0000000105058824 */ /* 0x100fe200078e0a2b */
[----:B------:R-:W-:Y:S01]  /*1470*/  ISETP.GT.U32.AND P0, PT, R43, R14, PT ;  /* 0x0000000e2b00720c */ /* 0x000fe20003f04070 */
[----:B------:R-:W-:Y:S01]  /*1480*/  @!P2 IMAD.IADD R7, R7, 0x1, -R43 ;  /* 0x000000010707a824 */ /* 0x000fe200078e0a2b */
[C---:B------:R-:W-:Y:S01]  /*1490*/  ISETP.GT.U32.AND P6, PT, R43.reuse, R39, PT ;  /* 0x000000272b00720c */ /* 0x040fe20003fc4070 */
[----:B------:R-:W-:Y:S01]  /*14a0*/  @!P3 IMAD.IADD R2, R2, 0x1, -R41 ;  /* 0x000000010202b824 */ /* 0x000fe200078e0a29 */
[C---:B------:R-:W-:Y:S01]  /*14b0*/  ISETP.GT.U32.AND P3, PT, R43.reuse, R8, PT ;  /* 0x000000082b00720c */ /* 0x040fe20003f64070 */
[--C-:B------:R-:W-:Y:S01]  /*14c0*/  @!P4 IMAD.IADD R10, R10, 0x1, -R43.reuse ;  /* 0x000000010a0ac824 */ /* 0x100fe200078e0a2b */
[----:B------:R-:W-:Y:S01]  /*14d0*/  ISETP.GT.U32.AND P2, PT, R43, R5, PT ;  /* 0x000000052b00720c */ /* 0x000fe20003f44070 */
[--C-:B------:R-:W-:Y:S01]  /*14e0*/  @!P5 IMAD.IADD R11, R11, 0x1, -R43.reuse ;  /* 0x000000010b0bd824 */ /* 0x100fe200078e0a2b */
[----:B------:R-:W-:Y:S01]  /*14f0*/  ISETP.GT.U32.AND P4, PT, R43, R6, PT ;  /* 0x000000062b00720c */ /* 0x000fe20003f84070 */
[----:B------:R-:W-:Y:S01]  /*1500*/  @!P1 IMAD.IADD R15, R15, 0x1, -R43 ;  /* 0x000000010f0f9824 */ /* 0x000fe200078e0a2b */
[C---:B------:R-:W-:Y:S01]  /*1510*/  ISETP.GT.U32.AND P1, PT, R43.reuse, R10, PT ;  /* 0x0000000a2b00720c */ /* 0x040fe20003f24070 */
[C---:B------:R-:W-:Y:S01]  /*1520*/  IMAD R34, R43.reuse, R40, R37 ;  /* 0x000000282b227224 */ /* 0x040fe200078e0225 */
[----:B------:R-:W-:Y:S01]  /*1530*/  IABS R40, R145 ;  /* 0x0000009100287213 */ /* 0x000fe20000000000 */
[--C-:B------:R-:W-:Y:S01]  /*1540*/  @!P0 IMAD.IADD R14, R14, 0x1, -R43.reuse ;  /* 0x000000010e0e8824 */ /* 0x100fe200078e0a2b */
[----:B------:R-:W-:Y:S01]  /*1550*/  ISETP.GT.U32.AND P5, PT, R43, R15, PT ;  /* 0x0000000f2b00720c */ /* 0x000fe20003fa4070 */
[--C-:B------:R-:W-:Y:S01]  /*1560*/  @!P6 IMAD.IADD R39, R39, 0x1, -R43.reuse ;  /* 0x000000012727e824 */ /* 0x100fe200078e0a2b */
[----:B------:R-:W-:Y:S01]  /*1570*/  ISETP.GT.U32.AND P6, PT, R43, R12, PT ;  /* 0x0000000c2b00720c */ /* 0x000fe20003fc4070 */
[----:B------:R-:W-:-:S02]  /*1580*/  @!P3 IMAD.IADD R8, R8, 0x1, -R43 ;  /* 0x000000010808b824 */ /* 0x000fc400078e0a2b */
[--C-:B------:R-:W-:Y:S01]  /*1590*/  @!P2 IMAD.IADD R5, R5, 0x1, -R43.reuse ;  /* 0x000000010505a824 */ /* 0x100fe200078e0a2b */
[C---:B------:R-:W-:Y:S01]  /*15a0*/  ISETP.GT.U32.AND P3, PT, R43.reuse, R39, PT ;  /* 0x000000272b00720c */ /* 0x040fe20003f64070 */
[--C-:B------:R-:W-:Y:S01]  /*15b0*/  @!P4 IMAD.IADD R6, R6, 0x1, -R43.reuse ;  /* 0x000000010606c824 */ /* 0x100fe200078e0a2b */
[C---:B------:R-:W-:Y:S01]  /*15c0*/  ISETP.GT.U32.AND P0, PT, R43.reuse, R8, PT ;  /* 0x000000082b00720c */ /* 0x040fe20003f04070 */
[--C-:B------:R-:W-:Y:S01]  /*15d0*/  @!P1 IMAD.IADD R10, R10, 0x1, -R43.reuse ;  /* 0x000000010a0a9824 */ /* 0x100fe200078e0a2b */
[C---:B------:R-:W-:Y:S01]  /*15e0*/  ISETP.GT.U32.AND P2, PT, R43.reuse, R11, PT ;  /* 0x0000000b2b00720c */ /* 0x040fe20003f44070 */
[----:B------:R-:W-:Y:S01]  /*15f0*/  IMAD.HI.U32 R3, R4, R36, RZ ;  /* 0x0000002404037227 */ /* 0x000fe200078e00ff */
[C---:B------:R-:W-:Y:S02]  /*1600*/  ISETP.GT.U32.AND P1, PT, R43.reuse, R18, PT ;  /* 0x000000122b00720c */ /* 0x040fe40003f24070 */
[C---:B------:R-:W-:Y:S01]  /*1610*/  ISETP.GT.U32.AND P4, PT, R43.reuse, R14, PT ;  /* 0x0000000e2b00720c */ /* 0x040fe20003f84070 */
[--C-:B------:R-:W-:Y:S01]  /*1620*/  @!P6 IMAD.IADD R12, R12, 0x1, -R43.reuse ;  /* 0x000000010c0ce824 */ /* 0x100fe200078e0a2b */
[----:B------:R-:W-:Y:S01]  /*1630*/  ISETP.GT.U32.AND P6, PT, R43, R7, PT ;  /* 0x000000072b00720c */ /* 0x000fe20003fc4070 */
[--C-:B------:R-:W-:Y:S01]  /*1640*/  @!P5 IMAD.IADD R15, R15, 0x1, -R43.reuse ;  /* 0x000000010f0fd824 */ /* 0x100fe200078e0a2b */
[----:B------:R-:W-:Y:S01]  /*1650*/  ISETP.GT.U32.AND P5, PT, R43, R22, PT ;  /* 0x000000162b00720c */ /* 0x000fe20003fa4070 */
[--C-:B------:R-:W-:Y:S01]  /*1660*/  @!P3 IMAD.IADD R39, R39, 0x1, -R43.reuse ;  /* 0x000000012727b824 */ /* 0x100fe200078e0a2b */
[C---:B------:R-:W-:Y:S01]  /*1670*/  ISETP.GT.U32.AND P3, PT, R43.reuse, R12, PT ;  /* 0x0000000c2b00720c */ /* 0x040fe20003f64070 */
[--C-:B------:R-:W-:Y:S01]  /*1680*/  @!P0 IMAD.IADD R8, R8, 0x1, -R43.reuse ;  /* 0x0000000108088824 */ /* 0x100fe200078e0a2b */
[----:B------:R-:W-:Y:S01]  /*1690*/  ISETP.GT.U32.AND P0, PT, R43, R17, PT ;  /* 0x000000112b00720c */ /* 0x000fe20003f04070 */
[--C-:B------:R-:W-:Y:S01]  /*16a0*/  @!P2 IMAD.IADD R11, R11, 0x1, -R43.reuse ;  /* 0x000000010b0ba824 */ /* 0x100fe200078e0a2b */
[C---:B------:R-:W-:Y:S01]  /*16b0*/  ISETP.GT.U32.AND P2, PT, R43.reuse, R19, PT ;  /* 0x000000132b00720c */ /* 0x040fe20003f44070 */
[--C-:B------:R-:W-:Y:S01]  /*16c0*/  @!P1 IMAD.IADD R18, R18, 0x1, -R43.reuse ;  /* 0x0000000112129824 */ /* 0x100fe200078e0a2b */
[C---:B------:R-:W-:Y:S01]  /*16d0*/  ISETP.GT.U32.AND P1, PT, R43.reuse, R25, PT ;  /* 0x000000192b00720c */ /* 0x040fe20003f24070 */
[--C-:B------:R-:W-:Y:S01]  /*16e0*/  @!P4 IMAD.IADD R14, R14, 0x1, -R43.reuse ;  /* 0x000000010e0ec824 */ /* 0x100fe200078e0a2b */
[----:B------:R-:W-:Y:S01]  /*16f0*/  ISETP.GT.U32.AND P4, PT, R43, R21, PT ;  /* 0x000000152b00720c */ /* 0x000fe20003f84070 */
[--C-:B------:R-:W-:Y:S01]  /*1700*/  @!P6 IMAD.IADD R7, R7, 0x1, -R43.reuse ;  /* 0x000000010707e824 */ /* 0x100fe200078e0a2b */
[----:B------:R-:W-:Y:S01]  /*1710*/  ISETP.GT.U32.AND P6, PT, R43, R16, PT ;  /* 0x000000102b00720c */ /* 0x000fe20003fc4070 */
[----:B------:R-:W-:-:S02]  /*1720*/  @!P5 IMAD.IADD R22, R22, 0x1, -R43 ;  /* 0x000000011616d824 */ /* 0x000fc400078e0a2b */
[--C-:B------:R-:W-:Y:S01]  /*1730*/  @!P3 IMAD.IADD R12, R12, 0x1, -R43.reuse ;  /* 0x000000010c0cb824 */ /* 0x100fe200078e0a2b */
[----:B------:R-:W-:Y:S01]  /*1740*/  ISETP.GT.U32.AND P3, PT, R43, R20, PT ;  /* 0x000000142b00720c */ /* 0x000fe20003f64070 */
[--C-:B------:R-:W-:Y:S01]  /*1750*/  @!P0 IMAD.IADD R17, R17, 0x1, -R43.reuse ;  /* 0x0000000111118824 */ /* 0x100fe200078e0a2b */
[----:B------:R-:W-:Y:S01]  /*1760*/  ISETP.GT.U32.AND P0, PT, R43, R24, PT ;  /* 0x000000182b00720c */ /* 0x000fe20003f04070 */
[--C-:B------:R-:W-:Y:S01]  /*1770*/  @!P2 IMAD.IADD R19, R19, 0x1, -R43.reuse ;  /* 0x000000011313a824 */ /* 0x100fe200078e0a2b */
[----:B------:R-:W-:Y:S01]  /*1780*/  ISETP.GT.U32.AND P2, PT, R43, R26, PT ;  /* 0x0000001a2b00720c */ /* 0x000fe20003f44070 */
[--C-:B------:R-:W-:Y:S02]  /*1790*/  @!P1 IMAD.IADD R25, R25, 0x1, -R43.reuse ;  /* 0x0000000119199824 */ /* 0x100fe400078e0a2b */
[--C-:B------:R-:W-:Y:S01]  /*17a0*/  @!P4 IMAD.IADD R21, R21, 0x1, -R43.reuse ;  /* 0x000000011515c824 */ /* 0x100fe200078e0a2b */
[C---:B------:R-:W-:Y:S01]  /*17b0*/  ISETP.GT.U32.AND P1, PT, R43.reuse, R19, PT ;  /* 0x000000132b00720c */ /* 0x040fe20003f24070 */
[----:B------:R-:W-:Y:S01]  /*17c0*/  @!P6 IMAD.IADD R16, R16, 0x1, -R43 ;  /* 0x000000011010e824 */ /* 0x000fe200078e0a2b */
[C---:B------:R-:W-:Y:S01]  /*17d0*/  ISETP.GT.U32.AND P6, PT, R43.reuse, R23, PT ;  /* 0x000000172b00720c */ /* 0x040fe20003fc4070 */
[----:B------:R-:W-:Y:S01]  /*17e0*/  IMAD.MOV R37, RZ, RZ, -R3 ;  /* 0x000000ffff257224 */ /* 0x000fe200078e0a03 */
[C---:B------:R-:W-:Y:S01]  /*17f0*/  ISETP.GT.U32.AND P4, PT, R43.reuse, R28, PT ;  /* 0x0000001c2b00720c */ /* 0x040fe20003f84070 */
[--C-:B------:R-:W-:Y:S01]  /*1800*/  @!P3 IMAD.IADD R20, R20, 0x1, -R43.reuse ;  /* 0x000000011414b824 */ /* 0x100fe200078e0a2b */
[C---:B------:R-:W-:Y:S01]  /*1810*/  ISETP.GT.U32.AND P3, PT, R43.reuse, R27, PT ;  /* 0x0000001b2b00720c */ /* 0x040fe20003f64070 */
[--C-:B------:R-:W-:Y:S01]  /*1820*/  @!P0 IMAD.IADD R24, R24, 0x1, -R43.reuse ;  /* 0x0000000118188824 */ /* 0x100fe200078e0a2b */
[C---:B------:R-:W-:Y:S01]  /*1830*/  ISETP.GT.U32.AND P5, PT, R43.reuse, R16, PT ;  /* 0x000000102b00720c */ /* 0x040fe20003fa4070 */
[----:B------:R-:W-:Y:S01]  /*1840*/  @!P2 IMAD.IADD R26, R26, 0x1, -R43 ;  /* 0x000000011a1aa824 */ /* 0x000fe200078e0a2b */
[C---:B------:R-:W-:Y:S01]  /*1850*/  ISETP.GT.U32.AND P0, PT, R43.reuse, R18, PT ;  /* 0x000000122b00720c */ /* 0x040fe20003f04070 */
[----:B------:R-:W-:Y:S01]  /*1860*/  IMAD.HI.U32 R9, R4, R38, RZ ;  /* 0x0000002604097227 */ /* 0x000fe200078e00ff */
[----:B------:R-:W-:-:S03]  /*1870*/  ISETP.GT.U32.AND P2, PT, R43, R20, PT ;  /* 0x000000142b00720c */ /* 0x000fc60003f44070 */
[--C-:B------:R-:W-:Y:S01]  /*1880*/  @!P6 IMAD.IADD R23, R23, 0x1, -R43.reuse ;  /* 0x000000011717e824 */ /* 0x100fe200078e0a2b */
[----:B------:R-:W-:Y:S01]  /*1890*/  ISETP.GT.U32.AND P6, PT, R43, R17, PT ;  /* 0x000000112b00720c */ /* 0x000fe20003fc4070 */
[--C-:B------:R-:W-:Y:S01]  /*18a0*/  @!P1 IMAD.IADD R19, R19, 0x1, -R43.reuse ;  /* 0x0000000113139824 */ /* 0x100fe200078e0a2b */
[----:B------:R-:W-:Y:S01]  /*18b0*/  ISETP.GT.U32.AND P1, PT, R43, R25, PT ;  /* 0x000000192b00720c */ /* 0x000fe20003f24070 */
[--C-:B------:R-:W-:Y:S01]  /*18c0*/  @!P3 IMAD.IADD R27, R27, 0x1, -R43.reuse ;  /* 0x000000011b1bb824 */ /* 0x100fe200078e0a2b */
[C---:B------:R-:W-:Y:S01]  /*18d0*/  ISETP.GT.U32.AND P3, PT, R43.reuse, R21, PT ;  /* 0x000000152b00720c */ /* 0x040fe20003f64070 */
[--C-:B------:R-:W-:Y:S01]  /*18e0*/  @!P5 IMAD.IADD R16, R16, 0x1, -R43.reuse ;  /* 0x000000011010d824 */ /* 0x100fe200078e0a2b */
[C---:B------:R-:W-:Y:S01]  /*18f0*/  ISETP.GT.U32.AND P5, PT, R43.reuse, R23, PT ;  /* 0x000000172b00720c */ /* 0x040fe20003fa4070 */
[--C-:B------:R-:W-:Y:S01]  /*1900*/  @!P4 IMAD.IADD R28, R28, 0x1, -R43.reuse ;  /* 0x000000011c1cc824 */ /* 0x100fe200078e0a2b */
[C---:B------:R-:W-:Y:S01]  /*1910*/  ISETP.GT.U32.AND P4, PT, R43.reuse, R22, PT ;  /* 0x000000162b00720c */ /* 0x040fe20003f84070 */
[--C-:B------:R-:W-:Y:S01]  /*1920*/  @!P0 IMAD.IADD R18, R18, 0x1, -R43.reuse ;  /* 0x0000000112128824 */ /* 0x100fe200078e0a2b */
[C---:B------:R-:W-:Y:S01]  /*1930*/  ISETP.GT.U32.AND P0, PT, R43.reuse, R24, PT ;  /* 0x000000182b00720c */ /* 0x040fe20003f04070 */
[----:B------:R-:W-:Y:S01]  /*1940*/  @!P2 IMAD.IADD R20, R20, 0x1, -R43 ;  /* 0x000000011414a824 */ /* 0x000fe200078e0a2b */
[----:B------:R-:W-:Y:S01]  /*1950*/  ISETP.GT.U32.AND P2, PT, R43, R26, PT ;  /* 0x0000001a2b00720c */ /* 0x000fe20003f44070 */
[----:B------:R-:W-:-:S04]  /*1960*/  IMAD.HI.U32 R13, R4, R40, RZ ;  /* 0x00000028040d7227 */ /* 0x000fc800078e00ff */
[--C-:B------:R-:W-:Y:S01]  /*1970*/  @!P3 IMAD.IADD R21, R21, 0x1, -R43.reuse ;  /* 0x000000011515b824 */ /* 0x100fe200078e0a2b */
[----:B------:R-:W-:Y:S01]  /*1980*/  ISETP.GT.U32.AND P3, PT, R43, R27, PT ;  /* 0x0000001b2b00720c */ /* 0x000fe20003f64070 */
[--C-:B------:R-:W-:Y:S01]  /*1990*/  @!P5 IMAD.IADD R23, R23, 0x1, -R43.reuse ;  /* 0x000000011717d824 */ /* 0x100fe200078e0a2b */
[----:B------:R-:W-:Y:S01]  /*19a0*/  ISETP.GT.U32.AND P5, PT, R43, R32, PT ;  /* 0x000000202b00720c */ /* 0x000fe20003fa4070 */
[----:B------:R-:W-:Y:S01]  /*19b0*/  @!P1 IMAD.IADD R25, R25, 0x1, -R43 ;  /* 0x0000000119199824 */ /* 0x000fe200078e0a2b */
[----:B------:R-:W-:Y:S01]  /*19c0*/  ISETP.GT.U32.AND P1, PT, R43, R34, PT ;  /* 0x000000222b00720c */ /* 0x000fe20003f24070 */
[----:B------:R-:W-:-:S04]  /*19d0*/  IMAD.HI.U32 R3, R4, R42, RZ ;  /* 0x0000002a04037227 */ /* 0x000fc800078e00ff */
[----:B------:R-:W-:Y:S02]  /*19e0*/  IMAD R4, R43, R37, R36 ;  /* 0x000000252b047224 */ /* 0x000fe400078e0224 */
        /* <DEDUP_REMOVED lines=10> */
[C---:B------:R-:W-:Y:S01]  /*1a90*/  ISETP.GT.U32.AND P2, PT, R43.reuse, R35, PT ;  /* 0x000000232b00720c */ /* 0x040fe20003f44070 */
[----:B------:R-:W-:Y:S01]  /*1aa0*/  @!P1 IMAD.IADD R34, R34, 0x1, -R43 ;  /* 0x0000000122229824 */ /* 0x000fe200078e0a2b */
[C---:B------:R-:W-:Y:S01]  /*1ab0*/  ISETP.GT.U32.AND P1, PT, R43.reuse, R32, PT ;  /* 0x000000202b00720c */ /* 0x040fe20003f24070 */
[----:B------:R-:W-:Y:S02]  /*1ac0*/  IMAD.MOV R9, RZ, RZ, -R9 ;  /* 0x000000ffff097224 */ /* 0x000fe400078e0a09 */
[----:B------:R-:W-:Y:S02]  /*1ad0*/  IMAD.MOV R13, RZ, RZ, -R13 ;  /* 0x000000ffff0d7224 */ /* 0x000fe400078e0a0d */
[----:B------:R-:W-:Y:S02]  /*1ae0*/  IMAD.MOV R3, RZ, RZ, -R3 ;  /* 0x000000ffff037224 */ /* 0x000fe400078e0a03 */
[----:B------:R-:W-:-:S02]  /*1af0*/  IMAD R36, R43, R9, R38 ;  /* 0x000000092b247224 */ /* 0x000fc400078e0226 */
[C---:B------:R-:W-:Y:S01]  /*1b00*/  IMAD R37, R43.reuse, R13, R40 ;  /* 0x0000000d2b257224 */ /* 0x040fe200078e0228 */
[----:B------:R-:W0:Y:S01]  /*1b10*/  LDS R9, [UR9] ;  /* 0x00000009ff097984 */ /* 0x000e220008000800 */
[C---:B------:R-:W-:Y:S02]  /*1b20*/  IMAD R38, R43.reuse, R3, R42 ;  /* 0x000000032b267224 */ /* 0x040fe400078e022a */
        /* <DEDUP_REMOVED lines=12> */
[----:B------:R-:W-:Y:S01]  /*1bf0*/  IMAD.MOV.U32 R56, RZ, RZ, R2 ;  /* 0x000000ffff387224 */ /* 0x000fe200078e0002 */
[----:B------:R-:W-:Y:S01]  /*1c00*/  ISETP.GT.U32.AND P0, PT, R43, R29, PT ;  /* 0x0000001d2b00720c */ /* 0x000fe20003f04070 */
[--C-:B------:R-:W-:Y:S01]  /*1c10*/  @!P6 IMAD.IADD R36, R36, 0x1, -R43.reuse ;  /* 0x000000012424e824 */ /* 0x100fe200078e0a2b */
[----:B------:R-:W-:Y:S01]  /*1c20*/  ISETP.NE.AND P6, PT, R30, RZ, PT ;  /* 0x000000ff1e00720c */ /* 0x000fe20003fc5270 */
[--C-:B------:R-:W-:Y:S01]  /*1c30*/  @!P4 IMAD.IADD R37, R37, 0x1, -R43.reuse ;  /* 0x000000012525c824 */ /* 0x100fe200078e0a2b */
[----:B------:R-:W-:Y:S01]  /*1c40*/  ISETP.GE.AND P4, PT, R0, RZ, PT ;  /* 0x000000ff0000720c */ /* 0x000fe20003f86270 */
[--C-:B------:R-:W-:Y:S01]  /*1c50*/  @!P5 IMAD.IADD R38, R38, 0x1, -R43.reuse ;  /* 0x000000012626d824 */ /* 0x100fe200078e0a2b */
[----:B------:R-:W-:Y:S01]  /*1c60*/  LOP3.LUT R2, RZ, R31, RZ, 0x33, !PT ;  /* 0x0000001fff027212 */ /* 0x000fe200078e33ff */
[--C-:B------:R-:W-:Y:S01]  /*1c70*/  @!P3 IMAD.IADD R34, R34, 0x1, -R43.reuse ;  /* 0x000000012222b824 */ /* 0x100fe200078e0a2b */
[----:B------:R-:W-:Y:S01]  /*1c80*/  ISETP.GT.U32.AND P3, PT, R43, R37, PT ;  /* 0x000000252b00720c */ /* 0x000fe20003f64070 */
[--C-:B------:R-:W-:Y:S01]  /*1c90*/  @!P2 IMAD.IADD R33, R33, 0x1, -R43.reuse ;  /* 0x000000012121a824 */ /* 0x100fe200078e0a2b */
[C---:B------:R-:W-:Y:S01]  /*1ca0*/  ISETP.GT.U32.AND P2, PT, R43.reuse, R36, PT ;  /* 0x000000242b00720c */ /* 0x040fe20003f44070 */
[----:B------:R-:W-:Y:S01]  /*1cb0*/  @!P1 IMAD.IADD R4, R4, 0x1, -R43 ;  /* 0x0000000104049824 */ /* 0x000fe200078e0a2b */
[----:B------:R-:W-:Y:S01]  /*1cc0*/  ISETP.GT.U32.AND P5, PT, R43, R38, PT ;  /* 0x000000262b00720c */ /* 0x000fe20003fa4070 */
[----:B------:R-:W-:Y:S01]  /*1cd0*/  IMAD.SHL.U32 R3, R100, 0x200000, RZ ;  /* 0x0020000064037824 */ /* 0x000fe200078e00ff */
[----:B------:R-:W-:Y:S01]  /*1ce0*/  ISETP.GE.AND P1, PT, R96, RZ, PT ;  /* 0x000000ff6000720c */ /* 0x000fe20003f26270 */
[----:B------:R-:W-:-:S02]  /*1cf0*/  IMAD.MOV.U32 R45, RZ, RZ, R26 ;  /* 0x000000ffff2d7224 */ /* 0x000fc400078e001a */
[----:B------:R-:W-:Y:S01]  /*1d00*/  @!P4 IMAD.MOV R56, RZ, RZ, -R56 ;  /* 0x000000ffff38c224 */ /* 0x000fe200078e0a38 */
[----:B------:R-:W-:Y:S01]  /*1d10*/  ISETP.GE.AND P4, PT, R94, RZ, PT ;  /* 0x000000ff5e00720c */ /* 0x000fe20003f86270 */
[----:B------:R-:W-:Y:S01]  /*1d20*/  IMAD.MOV.U32 R47, RZ, RZ, R27 ;  /* 0x000000ffff2f7224 */ /* 0x000fe200078e001b */
[----:B------:R-:W-:Y:S01]  /*1d30*/  LOP3.LUT R3, R3, 0x600000, RZ, 0xc0, !PT ;  /* 0x0060000003037812 */ /* 0x000fe200078ec0ff */
[--C-:B------:R-:W-:Y:S01]  /*1d40*/  @!P3 IMAD.IADD R37, R37, 0x1, -R43.reuse ;  /* 0x000000012525b824 */ /* 0x100fe200078e0a2b */
[----:B------:R-:W-:Y:S01]  /*1d50*/  ISETP.GE.AND P3, PT, R171, RZ, PT ;  /* 0x000000ffab00720c */ /* 0x000fe20003f66270 */
[--C-:B------:R-:W-:Y:S01]  /*1d60*/  @!P2 IMAD.IADD R36, R36, 0x1, -R43.reuse ;  /* 0x000000012424a824 */ /* 0x100fe200078e0a2b */
[----:B------:R-:W-:Y:S01]  /*1d70*/  ISETP.GE.AND P2, PT, R95, RZ, PT ;  /* 0x000000ff5f00720c */ /* 0x000fe20003f46270 */
[----:B------:R-:W-:Y:S01]  /*1d80*/  @!P5 IMAD.IADD R38, R38, 0x1, -R43 ;  /* 0x000000012626d824 */ /* 0x000fe200078e0a2b */
[----:B------:R-:W-:Y:S01]  /*1d90*/  ISETP.GE.AND P5, PT, R172, RZ, PT ;  /* 0x000000ffac00720c */ /* 0x000fe20003fa6270 */
[----:B------:R-:W-:Y:S01]  /*1da0*/  @!P1 IMAD.MOV R5, RZ, RZ, -R5 ;  /* 0x000000ffff059224 */ /* 0x000fe200078e0a05 */
[----:B------:R-:W-:Y:S01]  /*1db0*/  ISETP.GE.AND P1, PT, R170, RZ, PT ;  /* 0x000000ffaa00720c */ /* 0x000fe20003f26270 */
[----:B------:R-:W-:Y:S01]  /*1dc0*/  @!P0 IMAD.IADD R29, R29, 0x1, -R43 ;  /* 0x000000011d1d8824 */ /* 0x000fe200078e0a2b */
[----:B------:R-:W-:Y:S01]  /*1dd0*/  R2UR UR10, R3 ;  /* 0x00000000030a72ca */ /* 0x000fe200000e0000 */
[----:B------:R-:W-:Y:S01]  /*1de0*/  @!P4 IMAD.MOV R7, RZ, RZ, -R7 ;  /* 0x000000ffff07c224 */ /* 0x000fe200078e0a07 */
[----:B------:R-:W-:Y:S01]  /*1df0*/  ISETP.GE.AND P4, PT, R168, RZ, PT ;  /* 0x000000ffa800720c */ /* 0x000fe20003f86270 */
[----:B------:R-:W-:Y:S01]  /*1e00*/  IMAD.MOV.U32 R3, RZ, RZ, R17 ;  /* 0x000000ffff037224 */ /* 0x000fe200078e0011 */
[----:B------:R-:W-:Y:S01]  /*1e10*/  ISETP.GT.U32.AND P0, PT, R43, R35, PT ;  /* 0x000000232b00720c */ /* 0x000fe20003f04070 */
[----:B------:R-:W-:Y:S01]  /*1e20*/  @!P3 IMAD.MOV R10, RZ, RZ, -R10 ;  /* 0x000000ffff0ab224 */ /* 0x000fe200078e0a0a */
[----:B------:R-:W-:Y:S01]  /*1e30*/  ISETP.GE.AND P3, PT, R166, RZ, PT ;  /* 0x000000ffa600720c */ /* 0x000fe20003f66270 */
[----:B------:R-:W-:Y:S01]  /*1e40*/  @!P2 IMAD.MOV R6, RZ, RZ, -R6 ;  /* 0x000000ffff06a224 */ /* 0x000fe200078e0a06 */
[----:B------:R-:W-:Y:S01]  /*1e50*/  ISETP.GE.AND P2, PT, R169, RZ, PT ;  /* 0x000000ffa900720c */ /* 0x000fe20003f46270 */
[----:B------:R-:W-:Y:S01]  /*1e60*/  @!P5 IMAD.MOV R8, RZ, RZ, -R8 ;  /* 0x000000ffff08d224 */ /* 0x000fe200078e0a08 */
[----:B------:R-:W-:Y:S01]  /*1e70*/  ISETP.GE.AND P5, PT, R167, RZ, PT ;  /* 0x000000ffa700720c */ /* 0x000fe20003fa6270 */
[----:B------:R-:W-:Y:S01]  /*1e80*/  @!P1 IMAD.MOV R11, RZ, RZ, -R11 ;  /* 0x000000ffff0b9224 */ /* 0x000fe200078e0a0b */
[----:B------:R-:W-:Y:S01]  /*1e90*/  ISETP.GE.AND P1, PT, R165, RZ, PT ;  /* 0x000000ffa500720c */ /* 0x000fe20003f26270 */
[----:B-----5:R-:W-:Y:S01]  /*1ea0*/  IMAD R13, R139, R134, RZ ;  /* 0x000000868b0d7224 */ /* 0x020fe200078e02ff */
[----:B0-----:R-:W-:Y:S01]  /*1eb0*/  R2UR UR8, R9 ;  /* 0x00000000090872ca */ /* 0x001fe200000e0000 */
[----:B------:R-:W-:Y:S01]  /*1ec0*/  @!P4 IMAD.MOV R14, RZ, RZ, -R14 ;  /* 0x000000ffff0ec224 */ /* 0x000fe200078e0a0e */
[----:B------:R-:W-:Y:S01]  /*1ed0*/  ISETP.GE.AND P4, PT, R163, RZ, PT ;  /* 0x000000ffa300720c */ /* 0x000fe20003f86270 */
[----:B------:R-:W-:Y:S01]  /*1ee0*/  IMAD.MOV.U32 R49, RZ, RZ, R28 ;  /* 0x000000ffff317224 */ /* 0x000fe200078e001c */
[----:B------:R-:W-:Y:S01]  /*1ef0*/  @!P6 LOP3.LUT R56, RZ, R30, RZ, 0x33, !PT ;  /* 0x0000001eff38e212 */ /* 0x000fe200078e33ff */
        /* <DEDUP_REMOVED lines=8> */
[----:B------:R-:W-:Y:S01]  /*1f80*/  IMAD.MOV.U32 R51, RZ, RZ, R29 ;  /* 0x000000ffff337224 */ /* 0x000fe200078e001d */
[----:B------:R-:W-:Y:S01]  /*1f90*/  ISETP.GE.AND P6, PT, R147, RZ, PT ;  /* 0x000000ff9300720c */ /* 0x000fe20003fc6270 */
[----:B------:R-:W-:Y:S01]  /*1fa0*/  @!P4 IMAD.MOV R19, RZ, RZ, -R19 ;  /* 0x000000ffff13c224 */ /* 0x000fe200078e0a13 */
[----:B------:R-:W-:Y:S01]  /*1fb0*/  ISETP.GE.AND P4, PT, R158, RZ, PT ;  /* 0x000000ff9e00720c */ /* 0x000fe20003f86270 */
[----:B------:R-:W-:Y:S01]  /*1fc0*/  IMAD.MOV.U32 R53, RZ, RZ, R32 ;  /* 0x000000ffff357224 */ /* 0x000fe200078e0020 */
[----:B------:R-:W-:Y:S01]  /*1fd0*/  UIADD3 UR10, UPT, UPT, UR8, UR10, URZ ;  /* 0x0000000a080a7290 */ /* 0x000fe2000fffe0ff */
        /* <DEDUP_REMOVED lines=8> */
[----:B------:R-:W-:-:S02]  /*2060*/  IMAD.MOV.U32 R55, RZ, RZ, R33 ;  /* 0x000000ffff377224 */ /* 0x000fc400078e0021 */
[----:B------:R-:W-:Y:S01]  /*2070*/  @!P4 IMAD.MOV R24, RZ, RZ, -R24 ;  /* 0x000000ffff18c224 */ /* 0x000fe200078e0a18 */
[----:B------:R-:W-:Y:S01]  /*2080*/  ISETP.GE.AND P4, PT, R153, RZ, PT ;  /* 0x000000ff9900720c */ /* 0x000fe20003f86270 */
[----:B------:R-:W-:Y:S02]  /*2090*/  IMAD.MOV.U32 R57, RZ, RZ, R34 ;  /* 0x000000ffff397224 */ /* 0x000fe400078e0022 */
        /* <DEDUP_REMOVED lines=8> */
[----:B------:R-:W-:-:S02]  /*2120*/  IMAD R9, R134, 0x2, R13 ;  /* 0x0000000286097824 */ /* 0x000fc400078e020d */
[----:B------:R-:W-:Y:S01]  /*2130*/  @!P4 IMAD.MOV R51, RZ, RZ, -R51 ;  /* 0x000000ffff33c224 */ /* 0x000fe200078e0a33 */
[----:B------:R-:W-:Y:S01]  /*2140*/  ISETP.GE.AND P4, PT, R148, RZ, PT ;  /* 0x000000ff9400720c */ /* 0x000fe20003f86270 */
[----:B------:R-:W-:Y:S01]  /*2150*/  @!P0 IMAD.IADD R35, R35, 0x1, -R43 ;  /* 0x0000000123238824 */ /* 0x000fe200078e0a2b */
[----:B------:R-:W-:Y:S01]  /*2160*/  ISETP.NE.AND P0, PT, R31, RZ, PT ;  /* 0x000000ff1f00720c */ /* 0x000fe20003f05270 */
        /* <DEDUP_REMOVED lines=8> */
[----:B------:R-:W-:Y:S01]  /*21f0*/  IMAD R17, R134, 0x2, R9 ;  /* 0x0000000286117824 */ /* 0x000fe200078e0209 */
[C---:B------:R-:W-:Y:S01]  /*2200*/  SEL R46, R2.reuse, R47, !P0 ;  /* 0x0000002f022e7207 */ /* 0x040fe20004000000 */
[----:B------:R-:W-:Y:S01]  /*2210*/  IMAD.MOV.U32 R79, RZ, RZ, R39 ;  /* 0x000000ffff4f7224 */ /* 0x000fe200078e0027 */
[----:B------:R-:W-:Y:S01]  /*2220*/  SEL R54, R2, R57, !P0 ;  /* 0x0000003902367207 */ /* 0x000fe20004000000 */
[----:B------:R-:W-:Y:S01]  /*2230*/  IMAD R57, R134, 0x2, R17 ;  /* 0x0000000286397824 */ /* 0x000fe200078e0211 */
[C---:B------:R-:W-:Y:S01]  /*2240*/  SEL R47, R2.reuse, R49, !P0 ;  /* 0x00000031022f7207 */ /* 0x040fe20004000000 */
[----:B------:R-:W-:Y:S01]  /*2250*/  IMAD.MOV.U32 R59, RZ, RZ, R35 ;  /* 0x000000ffff3b7224 */ /* 0x000fe200078e0023 */
[C---:B------:R-:W-:Y:S01]  /*2260*/  SEL R48, R2.reuse, R51, !P0 ;  /* 0x0000003302307207 */ /* 0x040fe20004000000 */
[----:B------:R-:W-:Y:S01]  /*2270*/  IMAD.MOV.U32 R61, RZ, RZ, R36 ;  /* 0x000000ffff3d7224 */ /* 0x000fe200078e0024 */
[C---:B------:R-:W-:Y:S01]  /*2280*/  SEL R49, R2.reuse, R53, !P0 ;  /* 0x0000003502317207 */ /* 0x040fe20004000000 */
[----:B------:R-:W-:Y:S01]  /*2290*/  IMAD.MOV.U32 R63, RZ, RZ, R37 ;  /* 0x000000ffff3f7224 */ /* 0x000fe200078e0025 */
[C---:B------:R-:W-:Y:S01]  /*22a0*/  SEL R52, R2.reuse, R55, !P0 ;  /* 0x0000003702347207 */ /* 0x040fe20004000000 */
[----:B------:R-:W-:Y:S01]  /*22b0*/  IMAD.MOV.U32 R65, RZ, RZ, R38 ;  /* 0x000000ffff417224 */ /* 0x000fe200078e0026 */
[----:B------:R-:W-:Y:S01]  /*22c0*/  SEL R26, R2, R5, !P0 ;  /* 0x00000005021a7207 */ /* 0x000fe20004000000 */
[----:B------:R-:W-:Y:S01]  /*22d0*/  IMAD R117, R134, 0x2, R57 ;  /* 0x0000000286757824 */ /* 0x000fe200078e0239 */
[C---:B------:R-:W-:Y:S01]  /*22e0*/  SEL R27, R2.reuse, R6, !P0 ;  /* 0x00000006021b7207 */ /* 0x040fe20004000000 */
[----:B------:R-:W-:Y:S01]  /*22f0*/  @!P2 IMAD.MOV R59, RZ, RZ, -R59 ;  /* 0x000000ffff3ba224 */ /* 0x000fe200078e0a3b */
        /* <DEDUP_REMOVED lines=10> */
[----:B------:R-:W-:Y:S01]  /*23a0*/  SEL R33, R2, R14, !P0 ;  /* 0x0000000e02217207 */ /* 0x000fe20004000000 */
[----:B------:R-:W-:Y:S01]  /*23b0*/  IMAD R93, R134, 0x2, R117 ;  /* 0x00000002865d7824 */ /* 0x000fe200078e0275 */
[----:B------:R-:W-:Y:S01]  /*23c0*/  SEL R34, R2, R15, !P0 ;  /* 0x0000000f02227207 */ /* 0x000fe20004000000 */
[----:B------:R-:W-:Y:S01]  /*23d0*/  IMAD R83, R56, R89, RZ ;  /* 0x0000005938537224 */ /* 0x000fe200078e02ff */
[----:B------:R-:W-:Y:S01]  /*23e0*/  SEL R35, R2, R16, !P0 ;  /* 0x0000001002237207 */ /* 0x000fe20004000000 */
[----:B------:R-:W-:Y:S01]  /*23f0*/  IMAD R101, R134, 0x2, R93 ;  /* 0x0000000286657824 */ /* 0x000fe200078e025d */
[----:B------:R-:W-:-:S02]  /*2400*/  SEL R36, R2, R3, !P0 ;  /* 0x0000000302247207 */ /* 0x000fc40004000000 */
[C---:B------:R-:W-:Y:S02]  /*2410*/  SEL R37, R2.reuse, R18, !P0 ;  /* 0x0000001202257207 */ /* 0x040fe40004000000 */
[C---:B------:R-:W-:Y:S02]  /*2420*/  SEL R38, R2.reuse, R19, !P0 ;  /* 0x0000001302267207 */ /* 0x040fe40004000000 */
[C---:B------:R-:W-:Y:S02]  /*2430*/  SEL R39, R2.reuse, R20, !P0 ;  /* 0x0000001402277207 */ /* 0x040fe40004000000 */
[C---:B------:R-:W-:Y:S02]  /*2440*/  SEL R40, R2.reuse, R21, !P0 ;  /* 0x0000001502287207 */ /* 0x040fe40004000000 */
[C---:B------:R-:W-:Y:S02]  /*2450*/  SEL R41, R2.reuse, R22, !P0 ;  /* 0x0000001602297207 */ /* 0x040fe40004000000 */
        /* <DEDUP_REMOVED lines=9> */
[----:B------:R-:W-:Y:S01]  /*24f0*/  SEL R79, R2, R79, !P0 ;  /* 0x0000004f024f7207 */ /* 0x000fe20004000000 */
[----:B------:R-:W-:Y:S01]  /*2500*/  BAR.SYNC.DEFER_BLOCKING 0x0 ;  /* 0x0000000000007b1d */ /* 0x000fe20000010000 */
[----:B------:R-:W-:Y:S02]  /*2510*/  LOP3.LUT P1, RZ, R97, 0x7f, RZ, 0xc0, !PT ;  /* 0x0000007f61ff7812 */ /* 0x000fe4000782c0ff */
[----:B------:R-:W-:-:S03]  /*2520*/  ISETP.GT.AND P0, PT, R173, 0x3f, PT ;  /* 0x0000003fad00780c */ /* 0x000fc60003f04270 */
[----:B----4-:R-:W-:Y:S10]  /*2530*/  BRA.U UP0, `(.L_x_5) ;  /* 0x0000000100187547 */ /* 0x010ff4000b800000 */
[----:B------:R-:W-:Y:S01]  /*2540*/  ELECT P2, URZ, PT ;  /* 0x0000000000ff782f */ /* 0x000fe20003840000 */
[----:B------:R-:W-:Y:S01]  /*2550*/  IMAD.MOV.U32 R2, RZ, RZ, 0x1 ;  /* 0x00000001ff027424 */ /* 0x000fe200078e00ff */
[----:B------:R-:W-:Y:S01]  /*2560*/  UMOV UR4, 0x40 ;  /* 0x0000004000047882 */ /* 0x000fe20000000000 */
[----:B------:R-:W-:Y:S01]  /*2570*/  UVIRTCOUNT.DEALLOC.SMPOOL 0x80 ;  /* 0x000000800000784c */ /* 0x000fe20000000000 */
[----:B------:R-:W-:-:S09]  /*2580*/  ULEA UR4, UR5, UR4, 0x18 ;  /* 0x0000000405047291 */ /* 0x000fd2000f8ec0ff */
[----:B------:R0:W-:Y:S03]  /*2590*/  @P2 STS.U8 [UR4], R2 ;  /* 0x00000002ff002988 */ /* 0x0001e60008000004 */
.L_x_5:
[----:B------:R-:W-:Y:S01]  /*25a0*/  STTM.16dp32bit_t0_t15.x32 tmem[UR10], RZ ;  /* 0x000000ff000079ed */ /* 0x000fe20008a8000a */
[----:B------:R-:W-:Y:S01]  /*25b0*/  STTM.16dp32bit_t16_t31.x32 tmem[UR10+0x20], RZ ;  /* 0x000020ff000079ed */ /* 0x000fe20008aa000a */
[----:B------:R-:W1:Y:S02]  /*25c0*/  FENCE.VIEW.ASYNC.T ;  /* 0x00000000000073c6 */ /* 0x000e640000000200 */
[----:B-1----:R-:W-:Y:S01]  /*25d0*/  VOTEU.ALL UP1, P1 ;  /* 0x0000000000ff7886 */ /* 0x002fe20000820000 */
[----:B------:R-:W-:Y:S01]  /*25e0*/  VOTEU.ALL UP2, P1 ;  /* 0x0000000000ff7886 */ /* 0x000fe20000840000 */
[----:B------:R-:W-:Y:S01]  /*25f0*/  IMAD R105, R134, 0x4, R101 ;  /* 0x0000000486697824 */ /* 0x000fe200078e0265 */
[----:B------:R-:W-:Y:S01]  /*2600*/  ISETP.LT.AND P3, PT, R175, R88, P0 ;  /* 0x00000058af00720c */ /* 0x000fe20000761270 */
[----:B------:R-:W-:Y:S01]  /*2610*/  IMAD.SHL.U32 R82, R83, 0x2, RZ ;  /* 0x0000000253527824 */ /* 0x000fe200078e00ff */
[----:B------:R-:W-:-:S04]  /*2620*/  @!UP1 UIADD3 UR4, UPT, UPT, -UR6, 0x100000, URZ ;  /* 0x0010000006049890 */ /* 0x000fc8000fffe1ff */
[----:B------:R-:W-:Y:S02]  /*2630*/  @!UP1 USHF.L.U32 UR5, UR4, 0xb, URZ ;  /* 0x0000000b04059899 */ /* 0x000fe400080006ff */
[----:B------:R-:W-:Y:S01]  /*2640*/  @!UP1 USHF.L.U32 UR4, UR4, 0x1, URZ ;  /* 0x0000000104049899 */ /* 0x000fe200080006ff */
[----:B------:R-:W-:Y:S01]  /*2650*/  BAR.SYNC.DEFER_BLOCKING 0x0 ;  /* 0x0000000000007b1d */ /* 0x000fe20000010000 */
[----:B------:R-:W-:Y:S01]  /*2660*/  IMAD R109, R134, 0x2, R105 ;  /* 0x00000002866d7824 */ /* 0x000fe200078e0269 */
[----:B------:R-:W-:Y:S02]  /*2670*/  ISETP.LT.AND P2, PT, R177, R88, P0 ;  /* 0x00000058b100720c */ /* 0x000fe40000741270 */
[----:B------:R-:W-:Y:S01]  /*2680*/  IADD3 R16, P4, PT, R82, UR12, RZ ;  /* 0x0000000c52107c10 */ /* 0x000fe2000ff9e0ff */
[----:B------:R-:W-:-:S03]  /*2690*/  IMAD R113, R134, 0x2, R109 ;  /* 0x0000000286717824 */ /* 0x000fc600078e026d */
[----:B------:R-:W-:Y:S01]  /*26a0*/  LEA.HI.X.SX32 R60, R83, UR13, 0x1, P4 ;  /* 0x0000000d533c7c11 */ /* 0x000fe2000a0f0eff */
[----:B------:R-:W-:Y:S01]  /*26b0*/  IMAD R19, R134, 0x2, R113 ;  /* 0x0000000286137824 */ /* 0x000fe200078e0271 */
[----:B0-----:R-:W-:-:S03]  /*26c0*/  LEA R2, P4, R117, R16, 0x1 ;  /* 0x0000001075027211 */ /* 0x001fc600078808ff */
[C---:B------:R-:W-:Y:S01]  /*26d0*/  IMAD R7, R134.reuse, 0x2, R19 ;  /* 0x0000000286077824 */ /* 0x040fe200078e0213 */
[----:B------:R-:W-:Y:S01]  /*26e0*/  LEA.HI.X.SX32 R3, R117, R60, 0x1, P4 ;  /* 0x0000003c75037211 */ /* 0x000fe200020f0eff */
[----:B------:R-:W0:Y:S02]  /*26f0*/  FENCE.VIEW.ASYNC.S ;  /* 0x00000000000073c6 */ /* 0x000e240000000000 */
[----:B0-----:R0:W1:Y:S02]  /*2700*/  @!UP2 SYNCS.EXCH.64 URZ, [UR11], UR4 ;  /* 0x000000040bffa5b2 */ /* 0x0010640008000100 */
[----:B-1----:R-:W-:Y:S01]  /*2710*/  BAR.SYNC.DEFER_BLOCKING 0x0 ;  /* 0x0000000000007b1d */ /* 0x002fe20000010000 */
[----:B------:R-:W-:-:S04]  /*2720*/  IMAD R11, R134, 0x2, R7 ;  /* 0x00000002860b7824 */ /* 0x000fc800078e0207 */
[----:B------:R-:W-:Y:S01]  /*2730*/  IMAD R21, R134, 0x2, R11 ;  /* 0x0000000286157824 */ /* 0x000fe200078e020b */
[----:B------:R-:W-:-:S03]  /*2740*/  LOP3.LUT R181, R139, 0x18, RZ, 0xfc, !PT ;  /* 0x000000188bb57812 */ /* 0x000fc600078efcff */
[C---:B------:R-:W-:Y:S01]  /*2750*/  IMAD R15, R134.reuse, 0x4, R21 ;  /* 0x00000004860f7824 */ /* 0x040fe200078e0215 */
[----:B------:R-:W-:Y:S01]  /*2760*/  PRMT R99, RZ, 0x7610, R99 ;  /* 0x00007610ff637816 */ /* 0x000fe20000000063 */
[----:B0-----:R-:W0:Y:S02]  /*2770*/  LDCU UR4, c[0x0][0x3b0] ;  /* 0x00007600ff0477ac */ /* 0x001e240008000800 */
[C---:B------:R-:W-:Y:S01]  /*2780*/  IMAD R23, R134.reuse, 0x2, R15 ;  /* 0x0000000286177824 */ /* 0x040fe200078e020f */
[----:B------:R-:W-:Y:S01]  /*2790*/  ISETP.LT.AND P4, PT, R181, R88, P0 ;  /* 0x00000058b500720c */ /* 0x000fe20000781270 */
[----:B------:R1:W2:Y:S01]  /*27a0*/  @P3 LDG.E.U16 R110, desc[UR20][R2.64] ;  /* 0x00000014026e3981 */ /* 0x0002a2000c1e1500 */
[----:B------:R-:W-:Y:S01]  /*27b0*/  LEA R4, P3, R93, R16, 0x1 ;  /* 0x000000105d047211 */ /* 0x000fe200078608ff */
[C---:B------:R-:W-:Y:S01]  /*27c0*/  IMAD R25, R134.reuse, 0x2, R23 ;  /* 0x0000000286197824 */ /* 0x040fe200078e0217 */
[----:B------:R-:W-:Y:S02]  /*27d0*/  LOP3.LUT R179, R139, 0x10, RZ, 0xfc, !PT ;  /* 0x000000108bb37812 */ /* 0x000fe400078efcff */
[----:B------:R-:W-:Y:S01]  /*27e0*/  LEA.HI.X.SX32 R5, R93, R60, 0x1, P3 ;  /* 0x0000003c5d057211 */ /* 0x000fe200018f0eff */
[----:B------:R-:W-:Y:S01]  /*27f0*/  IMAD R59, R134, 0x2, R25 ;  /* 0x00000002863b7824 */ /* 0x000fe200078e0219 */
[----:B------:R-:W-:-:S02]  /*2800*/  PRMT R116, RZ, 0x7610, R116 ;  /* 0x00007610ff747816 */ /* 0x000fc40000000074 */
[----:B------:R-:W-:Y:S01]  /*2810*/  ISETP.LT.AND P3, PT, R179, R88, P0 ;  /* 0x00000058b300720c */ /* 0x000fe20000761270 */
[----:B------:R3:W4:Y:S01]  /*2820*/  @P2 LDG.E.U16 R99, desc[UR20][R4.64] ;  /* 0x0000001404632981 */ /* 0x000722000c1e1500 */
[----:B------:R-:W-:Y:S01]  /*2830*/  LEA R6, P2, R7, R16, 0x1 ;  /* 0x0000001007067211 */ /* 0x000fe200078408ff */
[C---:B------:R-:W-:Y:S01]  /*2840*/  IMAD R61, R134.reuse, 0x2, R59 ;  /* 0x00000002863d7824 */ /* 0x040fe200078e023b */
[----:B------:R-:W-:Y:S02]  /*2850*/  LOP3.LUT R183, R139, 0x20, RZ, 0xfc, !PT ;  /* 0x000000208bb77812 */ /* 0x000fe400078efcff */
[----:B------:R-:W-:Y:S01]  /*2860*/  LEA.HI.X.SX32 R7, R7, R60, 0x1, P2 ;  /* 0x0000003c07077211 */ /* 0x000fe200010f0eff */
[----:B------:R-:W-:Y:S01]  /*2870*/  IMAD R63, R134, 0x2, R61 ;  /* 0x00000002863f7824 */ /* 0x000fe200078e023d */
[----:B-1----:R-:W-:-:S03]  /*2880*/  LEA R2, P5, R105, R16, 0x1 ;  /* 0x0000001069027211 */ /* 0x002fc600078a08ff */
[----:B------:R-:W5:Y:S01]  /*2890*/  @P4 LDG.E.U16 R116, desc[UR20][R6.64] ;  /* 0x0000001406744981 */ /* 0x000f62000c1e1500 */
[----:B------:R-:W-:Y:S01]  /*28a0*/  ISETP.LT.AND P4, PT, R183, R88, P0 ;  /* 0x00000058b700720c */ /* 0x000fe20000781270 */
[C---:B------:R-:W-:Y:S01]  /*28b0*/  IMAD R65, R134.reuse, 0x2, R63 ;  /* 0x0000000286417824 */ /* 0x040fe200078e023f */
[----:B---3--:R-:W-:Y:S02]  /*28c0*/  LEA R4, P2, R15, R16, 0x1 ;  /* 0x000000100f047211 */ /* 0x008fe400078408ff */
[----:B------:R-:W-:Y:S02]  /*28d0*/  PRMT R114, RZ, 0x7610, R114 ;  /* 0x00007610ff727816 */ /* 0x000fe40000000072 */
[-C--:B------:R-:W-:Y:S02]  /*28e0*/  LEA.HI.X.SX32 R3, R105, R60.reuse, 0x1, P5 ;  /* 0x0000003c69037211 */ /* 0x080fe400028f0eff */
[C---:B------:R-:W-:Y:S02]  /*28f0*/  LOP3.LUT R185, R139.reuse, 0x1a, RZ, 0xfc, !PT ;  /* 0x0000001a8bb97812 */ /* 0x040fe400078efcff */
[----:B------:R-:W-:Y:S01]  /*2900*/  LOP3.LUT R187, R139, 0x28, RZ, 0xfc, !PT ;  /* 0x000000288bbb7812 */ /* 0x000fe200078efcff */
[----:B------:R1:W3:Y:S01]  /*2910*/  @P3 LDG.E.U16 R114, desc[UR20][R2.64] ;  /* 0x0000001402723981 */ /* 0x0002e2000c1e1500 */
[----:B------:R-:W-:Y:S01]  /*2920*/  LEA.HI.X.SX32 R5, R15, R60, 0x1, P2 ;  /* 0x0000003c0f057211 */ /* 0x000fe200010f0eff */
[----:B------:R-:W-:Y:S01]  /*2930*/  IMAD R15, R134, 0x4, R65 ;  /* 0x00000004860f7824 */ /* 0x000fe200078e0241 */
[----:B------:R-:W-:-:S02]  /*2940*/  PRMT R118, RZ, 0x7610, R118 ;  /* 0x00007610ff767816 */ /* 0x000fc40000000076 */
[-C--:B------:R-:W-:Y:S01]  /*2950*/  ISETP.LT.AND P3, PT, R185, R88.reuse, P0 ;  /* 0x00000058b900720c */ /* 0x080fe20000761270 */
[C---:B------:R-:W-:Y:S01]  /*2960*/  IMAD R67, R134.reuse, 0x2, R15 ;  /* 0x0000000286437824 */ /* 0x040fe200078e020f */
[----:B------:R-:W-:Y:S02]  /*2970*/  ISETP.LT.AND P2, PT, R187, R88, P0 ;  /* 0x00000058bb00720c */ /* 0x000fe40000741270 */
[----:B------:R-:W2:Y:S01]  /*2980*/  @P4 LDG.E.U16 R118, desc[UR20][R4.64] ;  /* 0x0000001404764981 */ /* 0x000ea2000c1e1500 */
[-C--:B-1----:R-:W-:Y:S01]  /*2990*/  LEA R2, P5, R11, R16.reuse, 0x1 ;  /* 0x000000100b027211 */ /* 0x082fe200078a08ff */
[----:B------:R-:W-:Y:S01]  /*29a0*/  IMAD R69, R134, 0x2, R67 ;  /* 0x0000000286457824 */ /* 0x000fe200078e0243 */
[----:B------:R-:W-:Y:S02]  /*29b0*/  LEA R6, P4, R61, R16, 0x1 ;  /* 0x000000103d067211 */ /* 0x000fe400078808ff */
[----:B------:R-:W-:Y:S02]  /*29c0*/  LOP3.LUT R189, R139, 0x30, RZ, 0xfc, !PT ;  /* 0x000000308bbd7812 */ /* 0x000fe400078efcff */
[----:B------:R-:W-:-:S02]  /*29d0*/  PRMT R103, RZ, 0x7610, R103 ;  /* 0x00007610ff677816 */ /* 0x000fc40000000067 */
[----:B------:R-:W-:Y:S02]  /*29e0*/  PRMT R98, RZ, 0x7610, R98 ;  /* 0x00007610ff627816 */ /* 0x000fe40000000062 */
[-C--:B------:R-:W-:Y:S02]  /*29f0*/  LEA.HI.X.SX32 R3, R11, R60.reuse, 0x1, P5 ;  /* 0x0000003c0b037211 */ /* 0x080fe400028f0eff */
[----:B------:R-:W-:Y:S01]  /*2a00*/  LEA.HI.X.SX32 R7, R61, R60, 0x1, P4 ;  /* 0x0000003c3d077211 */ /* 0x000fe200020f0eff */
[C---:B------:R-:W-:Y:S01]  /*2a10*/  IMAD R61, R134.reuse, 0x2, R69 ;  /* 0x00000002863d7824 */ /* 0x040fe200078e0245 */
[----:B------:R-:W-:Y:S01]  /*2a20*/  LOP3.LUT R191, R139, 0x38, RZ, 0xfc, !PT ;  /* 0x000000388bbf7812 */ /* 0x000fe200078efcff */
[----:B------:R1:W2:Y:S01]  /*2a30*/  @P3 LDG.E.U16 R103, desc[UR20][R2.64] ;  /* 0x0000001402673981 */ /* 0x0002a2000c1e1500 */
[-C--:B------:R-:W-:Y:S01]  /*2a40*/  ISETP.LT.AND P5, PT, R189, R88.reuse, P0 ;  /* 0x00000058bd00720c */ /* 0x080fe200007a1270 */
[----:B------:R-:W-:Y:S01]  /*2a50*/  IMAD R71, R134, 0x2, R61 ;  /* 0x0000000286477824 */ /* 0x000fe200078e023d */
[----:B------:R-:W-:Y:S01]  /*2a60*/  ISETP.LT.AND P4, PT, R191, R88, P0 ;  /* 0x00000058bf00720c */ /* 0x000fe20000781270 */
[----:B------:R0:W2:Y:S01]  /*2a70*/  @P2 LDG.E.U16 R98, desc[UR20][R6.64] ;  /* 0x0000001406622981 */ /* 0x0000a2000c1e1500 */
[----:B------:R-:W-:-:S02]  /*2a80*/  LOP3.LUT R193, R139, 0x12, RZ, 0xfc, !PT ;  /* 0x000000128bc17812 */ /* 0x000fc400078efcff */
[----:B------:R-:W-:Y:S02]  /*2a90*/  PRMT R102, RZ, 0x7610, R102 ;  /* 0x00007610ff667816 */ /* 0x000fe40000000066 */
[-C--:B-1----:R-:W-:Y:S02]  /*2aa0*/  LEA R2, P2, R15, R16.reuse, 0x1 ;  /* 0x000000100f027211 */ /* 0x082fe400078408ff */
[----:B------:R-:W-:Y:S02]  /*2ab0*/  LEA R4, P6, R71, R16, 0x1 ;  /* 0x0000001047047211 */ /* 0x000fe400078c08ff */
[----:B------:R-:W-:Y:S02]  /*2ac0*/  LEA.HI.X.SX32 R3, R15, R60, 0x1, P2 ;  /* 0x0000003c0f037211 */ /* 0x000fe400010f0eff */
[----:B------:R-:W-:Y:S02]  /*2ad0*/  LOP3.LUT R195, R139, 0x22, RZ, 0xfc, !PT ;  /* 0x000000228bc37812 */ /* 0x000fe400078efcff */
[----:B------:R-:W-:Y:S01]  /*2ae0*/  ISETP.LT.AND P3, PT, R193, R88, P0 ;  /* 0x00000058c100720c */ /* 0x000fe20000761270 */
[----:B------:R-:W2:Y:S01]  /*2af0*/  @P5 LDG.E.U16 R102, desc[UR20][R2.64] ;  /* 0x0000001402665981 */ /* 0x000ea2000c1e1500 */
[----:B------:R-:W-:-:S02]  /*2b00*/  PRMT R106, RZ, 0x7610, R106 ;  /* 0x00007610ff6a7816 */ /* 0x000fc4000000006a */
[----:B------:R-:W-:Y:S02]  /*2b10*/  LEA.HI.X.SX32 R5, R71, R60, 0x1, P6 ;  /* 0x0000003c47057211 */ /* 0x000fe400030f0eff */
[----:B------:R-:W-:Y:S02]  /*2b20*/  ISETP.LT.AND P2, PT, R195, R88, P0 ;  /* 0x00000058c300720c */ /* 0x000fe40000741270 */
[-C--:B0-----:R-:W-:Y:S01]  /*2b30*/  LEA R6, P5, R109, R16.reuse, 0x1 ;  /* 0x000000106d067211 */ /* 0x081fe200078a08ff */
[----:B------:R0:W2:Y:S01]  /*2b40*/  @P4 LDG.E.U16 R106, desc[UR20][R4.64] ;  /* 0x00000014046a4981 */ /* 0x0000a2000c1e1500 */
[----:B------:R-:W-:Y:S02]  /*2b50*/  PRMT R107, RZ, 0x7610, R107 ;  /* 0x00007610ff6b7816 */ /* 0x000fe4000000006b */
[----:B------:R-:W-:Y:S02]  /*2b60*/  LEA R10, P4, R23, R16, 0x1 ;  /* 0x00000010170a7211 */ /* 0x000fe400078808ff */
[----:B------:R-:W-:-:S02]  /*2b70*/  LEA.HI.X.SX32 R7, R109, R60, 0x1, P5 ;  /* 0x0000003c6d077211 */ /* 0x000fc400028f0eff */
[----:B------:R-:W-:Y:S02]  /*2b80*/  LOP3.LUT R197, R139, 0x2a, RZ, 0xfc, !PT ;  /* 0x0000002a8bc57812 */ /* 0x000fe400078efcff */
[----:B------:R-:W-:Y:S01]  /*2b90*/  PRMT R111, RZ, 0x7610, R111 ;  /* 0x00007610ff6f7816 */ /* 0x000fe2000000006f */
[----:B------:R1:W2:Y:S01]  /*2ba0*/  @P3 LDG.E.U16 R107, desc[UR20][R6.64] ;  /* 0x00000014066b3981 */ /* 0x0002a2000c1e1500 */
[----:B------:R-:W-:Y:S02]  /*2bb0*/  LEA.HI.X.SX32 R11, R23, R60, 0x1, P4 ;  /* 0x0000003c170b7211 */ /* 0x000fe400020f0eff */
[----:B------:R-:W-:Y:S02]  /*2bc0*/  LOP3.LUT R199, R139, 0x32, RZ, 0xfc, !PT ;  /* 0x000000328bc77812 */ /* 0x000fe400078efcff */
[-C--:B------:R-:W-:Y:S01]  /*2bd0*/  ISETP.LT.AND P3, PT, R197, R88.reuse, P0 ;  /* 0x00000058c500720c */ /* 0x080fe20000761270 */
[----:B------:R-:W2:Y:S01]  /*2be0*/  @P2 LDG.E.U16 R111, desc[UR20][R10.64] ;  /* 0x000000140a6f2981 */ /* 0x000ea2000c1e1500 */
[----:B------:R-:W-:-:S02]  /*2bf0*/  ISETP.LT.AND P2, PT, R199, R88, P0 ;  /* 0x00000058c700720c */ /* 0x000fc40000741270 */
[-C--:B0-----:R-:W-:Y:S02]  /*2c00*/  LEA R4, P4, R63, R16.reuse, 0x1 ;  /* 0x000000103f047211 */ /* 0x081fe400078808ff */
[----:B------:R-:W-:Y:S02]  /*2c10*/  LOP3.LUT R201, R139, 0x3a, RZ, 0xfc, !PT ;  /* 0x0000003a8bc97812 */ /* 0x000fe400078efcff */
[----:B------:R-:W-:Y:S01]  /*2c20*/  PRMT R87, RZ, 0x7610, R87 ;  /* 0x00007610ff577816 */ /* 0x000fe20000000057 */
[----:B------:R-:W-:Y:S01]  /*2c30*/  IMAD R71, R134, 0x2, R71 ;  /* 0x0000000286477824 */ /* 0x000fe200078e0247 */
[----:B------:R-:W-:Y:S02]  /*2c40*/  LEA R2, P5, R67, R16, 0x1 ;  /* 0x0000001043027211 */ /* 0x000fe400078a08ff */
[----:B------:R-:W-:Y:S02]  /*2c50*/  LEA.HI.X.SX32 R5, R63, R60, 0x1, P4 ;  /* 0x0000003c3f057211 */ /* 0x000fe400020f0eff */
[----:B------:R-:W-:-:S02]  /*2c60*/  LOP3.LUT R203, R139, 0xc, RZ, 0xfc, !PT ;  /* 0x0000000c8bcb7812 */ /* 0x000fc400078efcff */
[----:B------:R-:W-:Y:S01]  /*2c70*/  ISETP.LT.AND P4, PT, R201, R88, P0 ;  /* 0x00000058c900720c */ /* 0x000fe20000781270 */
[----:B------:R0:W2:Y:S01]  /*2c80*/  @P3 LDG.E.U16 R87, desc[UR20][R4.64] ;  /* 0x0000001404573981 */ /* 0x0000a2000c1e1500 */
[----:B------:R-:W-:Y:S02]  /*2c90*/  PRMT R91, RZ, 0x7610, R91 ;  /* 0x00007610ff5b7816 */ /* 0x000fe4000000005b */
[----:B------:R-:W-:Y:S02]  /*2ca0*/  LEA.HI.X.SX32 R3, R67, R60, 0x1, P5 ;  /* 0x0000003c43037211 */ /* 0x000fe400028f0eff */
[----:B------:R-:W-:Y:S02]  /*2cb0*/  ISETP.LT.AND P5, PT, R203, R88, P0 ;  /* 0x00000058cb00720c */ /* 0x000fe400007a1270 */
[----:B-1----:R-:W-:Y:S01]  /*2cc0*/  LEA R6, P3, R71, R16, 0x1 ;  /* 0x0000001047067211 */ /* 0x002fe200078608ff */
[----:B------:R1:W2:Y:S01]  /*2cd0*/  @P2 LDG.E.U16 R91, desc[UR20][R2.64] ;  /* 0x00000014025b2981 */ /* 0x0002a2000c1e1500 */
[----:B------:R-:W-:-:S02]  /*2ce0*/  PRMT R85, RZ, 0x7610, R85 ;  /* 0x00007610ff557816 */ /* 0x000fc40000000055 */
[----:B------:R-:W-:Y:S02]  /*2cf0*/  LEA R14, P2, R101, R16, 0x1 ;  /* 0x00000010650e7211 */ /* 0x000fe400078408ff */
[-C--:B------:R-:W-:Y:S02]  /*2d00*/  LEA.HI.X.SX32 R7, R71, R60.reuse, 0x1, P3 ;  /* 0x0000003c47077211 */ /* 0x080fe400018f0eff */
[----:B------:R-:W-:Y:S02]  /*2d10*/  PRMT R86, RZ, 0x7610, R86 ;  /* 0x00007610ff567816 */ /* 0x000fe40000000056 */
[----:B------:R-:W-:Y:S01]  /*2d20*/  LOP3.LUT R207, R139, 0x1c, RZ, 0xfc, !PT ;  /* 0x0000001c8bcf7812 */ /* 0x000fe200078efcff */
[----:B------:R-:W2:Y:S01]  /*2d30*/  @P4 LDG.E.U16 R85, desc[UR20][R6.64] ;  /* 0x0000001406554981 */ /* 0x000ea2000c1e1500 */
[----:B------:R-:W-:Y:S02]  /*2d40*/  LEA.HI.X.SX32 R15, R101, R60, 0x1, P2 ;  /* 0x0000003c650f7211 */ /* 0x000fe400010f0eff */
[----:B0-----:R-:W-:-:S02]  /*2d50*/  LEA R4, P4, R113, R16, 0x1 ;  /* 0x0000001071047211 */ /* 0x001fc400078808ff */
[----:B------:R-:W-:Y:S01]  /*2d60*/  LOP3.LUT R205, R139, 0x14, RZ, 0xfc, !PT ;  /* 0x000000148bcd7812 */ /* 0x000fe200078efcff */
[----:B------:R-:W2:Y:S01]  /*2d70*/  @P5 LDG.E.U16 R86, desc[UR20][R14.64] ;  /* 0x000000140e565981 */ /* 0x000ea2000c1e1500 */
[----:B------:R-:W-:Y:S02]  /*2d80*/  ISETP.LT.AND P2, PT, R207, R88, P0 ;  /* 0x00000058cf00720c */ /* 0x000fe40000741270 */
[----:B------:R-:W-:Y:S02]  /*2d90*/  LOP3.LUT R209, R139, 0x24, RZ, 0xfc, !PT ;  /* 0x000000248bd17812 */ /* 0x000fe400078efcff */
[----:B------:R-:W-:Y:S02]  /*2da0*/  LEA R10, P5, R21, R16, 0x1 ;  /* 0x00000010150a7211 */ /* 0x000fe400078a08ff */
[----:B------:R-:W-:Y:S02]  /*2db0*/  LEA.HI.X.SX32 R5, R113, R60, 0x1, P4 ;  /* 0x0000003c71057211 */ /* 0x000fe400020f0eff */
[----:B------:R-:W-:-:S02]  /*2dc0*/  ISETP.LT.AND P3, PT, R205, R88, P0 ;  /* 0x00000058cd00720c */ /* 0x000fc40000761270 */
[----:B------:R-:W-:Y:S02]  /*2dd0*/  ISETP.LT.AND P4, PT, R209, R88, P0 ;  /* 0x00000058d100720c */ /* 0x000fe40000781270 */
[----:B------:R-:W-:Y:S02]  /*2de0*/  PRMT R90, RZ, 0x7610, R90 ;  /* 0x00007610ff5a7816 */ /* 0x000fe4000000005a */
[----:B------:R-:W-:Y:S02]  /*2df0*/  LEA.HI.X.SX32 R11, R21, R60, 0x1, P5 ;  /* 0x0000003c150b7211 */ /* 0x000fe400028f0eff */
[----:B-1----:R-:W-:Y:S02]  /*2e00*/  LEA R2, P5, R25, R16, 0x1 ;  /* 0x0000001019027211 */ /* 0x002fe400078a08ff */
[----:B------:R-:W-:Y:S01]  /*2e10*/  LOP3.LUT R213, R139, 0x34, RZ, 0xfc, !PT ;  /* 0x000000348bd57812 */ /* 0x000fe200078efcff */
[----:B------:R-:W2:Y:S01]  /*2e20*/  @P2 LDG.E.U16 R90, desc[UR20][R10.64] ;  /* 0x000000140a5a2981 */ /* 0x000ea2000c1e1500 */
[----:B------:R-:W-:-:S02]  /*2e30*/  PRMT R84, RZ, 0x7610, R84 ;  /* 0x00007610ff547816 */ /* 0x000fc40000000054 */
[----:B------:R-:W-:Y:S02]  /*2e40*/  PRMT R246, RZ, 0x7610, R246 ;  /* 0x00007610fff67816 */ /* 0x000fe400000000f6 */
[----:B------:R-:W-:Y:S02]  /*2e50*/  LEA.HI.X.SX32 R3, R25, R60, 0x1, P5 ;  /* 0x0000003c19037211 */ /* 0x000fe400028f0eff */
[----:B------:R-:W-:Y:S01]  /*2e60*/  ISETP.LT.AND P2, PT, R213, R88, P0 ;  /* 0x00000058d500720c */ /* 0x000fe20000741270 */
[----:B------:R0:W2:Y:S01]  /*2e70*/  @P3 LDG.E.U16 R84, desc[UR20][R4.64] ;  /* 0x0000001404543981 */ /* 0x0000a2000c1e1500 */
[----:B------:R-:W-:-:S03]  /*2e80*/  LOP3.LUT R211, R139, 0x2c, RZ, 0xfc, !PT ;  /* 0x0000002c8bd37812 */ /* 0x000fc600078efcff */
[----:B------:R1:W2:Y:S01]  /*2e90*/  @P4 LDG.E.U16 R246, desc[UR20][R2.64] ;  /* 0x0000001402f64981 */ /* 0x0002a2000c1e1500 */
[----:B------:R-:W-:Y:S02]  /*2ea0*/  PRMT R242, RZ, 0x7610, R242 ;  /* 0x00007610fff27816 */ /* 0x000fe400000000f2 */
[----:B0-----:R-:W-:Y:S02]  /*2eb0*/  LEA R4, P4, R69, R16, 0x1 ;  /* 0x0000001045047211 */ /* 0x001fe400078808ff */
[----:B------:R-:W-:Y:S02]  /*2ec0*/  ISETP.LT.AND P3, PT, R211, R88, P0 ;  /* 0x00000058d300720c */ /* 0x000fe40000761270 */
[----:B------:R-:W-:Y:S01]  /*2ed0*/  LEA.HI.X.SX32 R5, R69, R60, 0x1, P4 ;  /* 0x0000003c45057211 */ /* 0x000fe200020f0eff */
[----:B------:R-:W-:Y:S01]  /*2ee0*/  IMAD R71, R134, 0x2, R71 ;  /* 0x0000000286477824 */ /* 0x000fe200078e0247 */
[----:B------:R-:W-:-:S03]  /*2ef0*/  LEA R6, P6, R65, R16, 0x1 ;  /* 0x0000001041067211 */ /* 0x000fc600078c08ff */
[----:B------:R-:W2:Y:S01]  /*2f00*/  @P2 LDG.E.U16 R242, desc[UR20][R4.64] ;  /* 0x0000001404f22981 */ /* 0x000ea2000c1e1500 */
[----:B-1----:R-:W-:Y:S02]  /*2f10*/  LEA R2, P2, R13, R16, 0x1 ;  /* 0x000000100d027211 */ /* 0x002fe400078408ff */
[----:B------:R-:W-:Y:S02]  /*2f20*/  PRMT R244, RZ, 0x7610, R244 ;  /* 0x00007610fff47816 */ /* 0x000fe400000000f4 */
[-C--:B------:R-:W-:Y:S02]  /*2f30*/  LEA.HI.X.SX32 R7, R65, R60.reuse, 0x1, P6 ;  /* 0x0000003c41077211 */ /* 0x080fe400030f0eff */
[----:B------:R-:W-:Y:S02]  /*2f40*/  LEA.HI.X.SX32 R3, R13, R60, 0x1, P2 ;  /* 0x0000003c0d037211 */ /* 0x000fe400010f0eff */
[----:B------:R-:W-:Y:S01]  /*2f50*/  LEA.HI R215, R97, 0xe, RZ, 0x1a ;  /* 0x0000000e61d77811 */ /* 0x000fe200078fd0ff */
[----:B------:R0:W2:Y:S01]  /*2f60*/  @P3 LDG.E.U16 R244, desc[UR20][R6.64] ;  /* 0x0000001406f43981 */ /* 0x0000a2000c1e1500 */
[----:B------:R-:W-:-:S03]  /*2f70*/  LEA R24, P2, R71, R16, 0x1 ;  /* 0x0000001047187211 */ /* 0x000fc600078408ff */
[----:B------:R-:W-:Y:S01]  /*2f80*/  IMAD R11, R215, R134, RZ ;  /* 0x00000086d70b7224 */ /* 0x000fe200078e02ff */
[----:B------:R-:W-:Y:S02]  /*2f90*/  LEA.HI.X.SX32 R25, R71, R60, 0x1, P2 ;  /* 0x0000003c47197211 */ /* 0x000fe400010f0eff */
[----:B0-----:R-:W-:Y:S02]  /*2fa0*/  LEA R6, P2, R17, R16, 0x1 ;  /* 0x0000001011067211 */ /* 0x001fe400078408ff */
[----:B------:R-:W-:Y:S02]  /*2fb0*/  LOP3.LUT R227, R139, 0x26, RZ, 0xfc, !PT ;  /* 0x000000268be37812 */ /* 0x000fe400078efcff */
[----:B------:R-:W-:Y:S02]  /*2fc0*/  LEA.HI.X.SX32 R7, R17, R60, 0x1, P2 ;  /* 0x0000003c11077211 */ /* 0x000fe400010f0eff */
[-C--:B------:R-:W-:Y:S02]  /*2fd0*/  LEA R10, P2, R11, R16.reuse, 0x1 ;  /* 0x000000100b0a7211 */ /* 0x080fe400078408ff */
[----:B------:R-:W-:-:S02]  /*2fe0*/  LEA R4, P5, R9, R16, 0x1 ;  /* 0x0000001009047211 */ /* 0x000fc400078a08ff */
[----:B------:R-:W-:Y:S02]  /*2ff0*/  LEA.HI.X.SX32 R11, R11, R60, 0x1, P2 ;  /* 0x0000003c0b0b7211 */ /* 0x000fe400010f0eff */
[----:B------:R-:W-:Y:S02]  /*3000*/  ISETP.LT.AND P2, PT, R227, R88, P0 ;  /* 0x00000058e300720c */ /* 0x000fe40000741270 */
[----:B------:R-:W-:Y:S02]  /*3010*/  LEA.HI R217, R97, 0x1e, RZ, 0x1a ;  /* 0x0000001e61d97811 */ /* 0x000fe400078fd0ff */
[----:B------:R-:W-:Y:S02]  /*3020*/  LOP3.LUT R225, R139, 0x16, RZ, 0xfc, !PT ;  /* 0x000000168be17812 */ /* 0x000fe400078efcff */
[----:B------:R-:W-:Y:S02]  /*3030*/  LEA.HI.X.SX32 R5, R9, R60, 0x1, P5 ;  /* 0x0000003c09057211 */ /* 0x000fe400028f0eff */
[----:B------:R-:W-:-:S02]  /*3040*/  LEA R18, P6, R19, R16, 0x1 ;  /* 0x0000001013127211 */ /* 0x000fc400078c08ff */
[----:B------:R-:W-:Y:S02]  /*3050*/  LEA.HI R219, R97, 0x2e, RZ, 0x1a ;  /* 0x0000002e61db7811 */ /* 0x000fe400078fd0ff */
[----:B------:R-:W-:Y:S02]  /*3060*/  LEA R20, P5, R59, R16, 0x1 ;  /* 0x000000103b147211 */ /* 0x000fe400078a08ff */
[----:B------:R-:W-:Y:S01]  /*3070*/  LOP3.LUT R223, R139, 0x3c, RZ, 0xfc, !PT ;  /* 0x0000003c8bdf7812 */ /* 0x000fe200078efcff */
[----:B------:R-:W-:Y:S01]  /*3080*/  IMAD R15, R217, R134, RZ ;  /* 0x00000086d90f7224 */ /* 0x000fe200078e02ff */
[----:B------:R-:W-:Y:S02]  /*3090*/  ISETP.LT.AND P3, PT, R225, R88, P0 ;  /* 0x00000058e100720c */ /* 0x000fe40000761270 */
[----:B------:R-:W-:Y:S02]  /*30a0*/  LEA.HI.X.SX32 R19, R19, R60, 0x1, P6 ;  /* 0x0000003c13137211 */ /* 0x000fe400030f0eff */
[----:B------:R-:W-:Y:S01]  /*30b0*/  PRMT R236, RZ, 0x7610, R236 ;  /* 0x00007610ffec7816 */ /* 0x000fe200000000ec */
[----:B------:R-:W-:Y:S01]  /*30c0*/  IMAD R56, R219, R134, RZ ;  /* 0x00000086db387224 */ /* 0x000fe200078e02ff */
[----:B------:R-:W-:-:S02]  /*30d0*/  LEA R22, P6, R61, R16, 0x1 ;  /* 0x000000103d167211 */ /* 0x000fc400078c08ff */
[----:B------:R-:W-:Y:S02]  /*30e0*/  LEA.HI.X.SX32 R21, R59, R60, 0x1, P5 ;  /* 0x0000003c3b157211 */ /* 0x000fe400028f0eff */
[----:B------:R-:W-:Y:S02]  /*30f0*/  LEA R8, P5, R57, R16, 0x1 ;  /* 0x0000001039087211 */ /* 0x000fe400078a08ff */
[----:B------:R-:W-:Y:S01]  /*3100*/  ISETP.LT.AND P4, PT, R223, R88, P0 ;  /* 0x00000058df00720c */ /* 0x000fe20000781270 */
[----:B------:R-:W2:Y:S01]  /*3110*/  @P2 LDG.E.U16 R236, desc[UR20][R20.64] ;  /* 0x0000001414ec2981 */ /* 0x000ea2000c1e1500 */
[----:B------:R-:W-:Y:S02]  /*3120*/  LEA.HI.X.SX32 R23, R61, R60, 0x1, P6 ;  /* 0x0000003c3d177211 */ /* 0x000fe400030f0eff */
[----:B------:R-:W-:Y:S02]  /*3130*/  LEA R12, P6, R15, R16, 0x1 ;  /* 0x000000100f0c7211 */ /* 0x000fe400078c08ff */
[----:B------:R-:W-:-:S02]  /*3140*/  LEA.HI.X.SX32 R9, R57, R60, 0x1, P5 ;  /* 0x0000003c39097211 */ /* 0x000fc400028f0eff */
[----:B------:R-:W-:Y:S02]  /*3150*/  LEA R14, P5, R56, R16, 0x1 ;  /* 0x00000010380e7211 */ /* 0x000fe400078a08ff */
[----:B------:R-:W-:Y:S02]  /*3160*/  PRMT R218, RZ, 0x7610, R218 ;  /* 0x00007610ffda7816 */ /* 0x000fe400000000da */
[C---:B------:R-:W-:Y:S02]  /*3170*/  ISETP.LT.AND P2, PT, R139.reuse, R88, P0 ;  /* 0x000000588b00720c */ /* 0x040fe40000741270 */
[----:B------:R-:W-:Y:S02]  /*3180*/  LOP3.LUT R229, R139, 0x36, RZ, 0xfc, !PT ;  /* 0x000000368be57812 */ /* 0x000fe400078efcff */
[-C--:B------:R-:W-:Y:S02]  /*3190*/  LEA.HI.X.SX32 R13, R15, R60.reuse, 0x1, P6 ;  /* 0x0000003c0f0d7211 */ /* 0x080fe400030f0eff */
[----:B------:R-:W-:Y:S01]  /*31a0*/  PRMT R240, RZ, 0x7610, R240 ;  /* 0x00007610fff07816 */ /* 0x000fe200000000f0 */
[----:B------:R-:W-:Y:S01]  /*31b0*/  IMAD R81, R138, R135, RZ ;  /* 0x000000878a517224 */ /* 0x000fe200078e02ff */
[----:B------:R-:W-:Y:S01]  /*31c0*/  LOP3.LUT R231, R139, 0x2, RZ, 0xfc, !PT ;  /* 0x000000028be77812 */ /* 0x000fe200078efcff */
[----:B------:R0:W2:Y:S01]  /*31d0*/  @P3 LDG.E.U16 R218, desc[UR20][R18.64] ;  /* 0x0000001412da3981 */ /* 0x0000a2000c1e1500 */
[----:B------:R-:W-:-:S02]  /*31e0*/  LEA.HI.X.SX32 R15, R56, R60, 0x1, P5 ;  /* 0x0000003c380f7211 */ /* 0x000fc400028f0eff */
[-C--:B------:R-:W-:Y:S01]  /*31f0*/  ISETP.LT.AND P5, PT, R229, R88.reuse, P0 ;  /* 0x00000058e500720c */ /* 0x080fe200007a1270 */
[----:B------:R-:W2:Y:S01]  /*3200*/  @P4 LDG.E.U16 R240, desc[UR20][R24.64] ;  /* 0x0000001418f04981 */ /* 0x000ea2000c1e1500 */
[----:B------:R-:W-:Y:S02]  /*3210*/  PRMT R120, RZ, 0x7610, R120 ;  /* 0x00007610ff787816 */ /* 0x000fe40000000078 */
[----:B------:R-:W-:Y:S01]  /*3220*/  ISETP.LT.AND P3, PT, R231, R88, P0 ;  /* 0x00000058e700720c */ /* 0x000fe20000761270 */
[----:B------:R-:W-:Y:S01]  /*3230*/  IMAD R26, R26, UR4, RZ ;  /* 0x000000041a1a7c24 */ /* 0x000fe2000f8e02ff */
[----:B------:R-:W-:Y:S02]  /*3240*/  LEA.HI R221, R97, 0x3e, RZ, 0x1a ;  /* 0x0000003e61dd7811 */ /* 0x000fe400078fd0ff */
[----:B------:R-:W-:Y:S01]  /*3250*/  LEA R80, P4, R81, UR14, 0x1 ;  /* 0x0000000e51507c11 */ /* 0x000fe2000f8808ff */
[----:B------:R-:W2:Y:S01]  /*3260*/  @P2 LDG.E.U16 R120, desc[UR20][R2.64] ;  /* 0x0000001402782981 */ /* 0x000ea2000c1e1500 */
[----:B------:R-:W-:Y:S01]  /*3270*/  PRMT R234, RZ, 0x7610, R234 ;  /* 0x00007610ffea7816 */ /* 0x000fe200000000ea */
[----:B------:R-:W-:Y:S01]  /*3280*/  IMAD R28, R28, UR4, RZ ;  /* 0x000000041c1c7c24 */ /* 0x000fe2000f8e02ff */
[----:B------:R-:W-:Y:S01]  /*3290*/  PRMT R115, RZ, 0x7610, R115 ;  /* 0x00007610ff737816 */ /* 0x000fe20000000073 */
[----:B------:R-:W-:Y:S01]  /*32a0*/  IMAD R58, R221, R134, RZ ;  /* 0x00000086dd3a7224 */ /* 0x000fe200078e02ff */
[----:B------:R-:W-:-:S02]  /*32b0*/  LEA.HI.X.SX32 R81, R81, UR15, 0x1, P4 ;  /* 0x0000000f51517c11 */ /* 0x000fc4000a0f0eff */
[C---:B0-----:R-:W-:Y:S01]  /*32c0*/  LEA R18, P2, R26.reuse, R80, 0x1 ;  /* 0x000000501a127211 */ /* 0x041fe200078408ff */
[----:B------:R-:W-:Y:S01]  /*32d0*/  IMAD R27, R27, UR4, RZ ;  /* 0x000000041b1b7c24 */ /* 0x000fe2000f8e02ff */
[----:B------:R0:W2:Y:S01]  /*32e0*/  @P5 LDG.E.U16 R234, desc[UR20][R22.64] ;  /* 0x0000001416ea5981 */ /* 0x0000a2000c1e1500 */
[----:B------:R-:W-:Y:S01]  /*32f0*/  IMAD R29, R29, UR4, RZ ;  /* 0x000000041d1d7c24 */ /* 0x000fe2000f8e02ff */
[----:B------:R-:W-:Y:S01]  /*3300*/  LEA.HI.X.SX32 R19, R26, R81, 0x1, P2 ;  /* 0x000000511a137211 */ /* 0x000fe200010f0eff */
[----:B------:R-:W-:Y:S01]  /*3310*/  IMAD R31, R31, UR4, RZ ;  /* 0x000000041f1f7c24 */ /* 0x000fe2000f8e02ff */
[----:B------:R-:W-:Y:S01]  /*3320*/  LEA R16, P6, R58, R16, 0x1 ;  /* 0x000000103a107211 */ /* 0x000fe200078c08ff */
[----:B------:R-:W2:Y:S01]  /*3330*/  @P3 LDG.E.U16 R115, desc[UR20][R4.64] ;  /* 0x0000001404733981 */ /* 0x000ea2000c1e1500 */
[----:B------:R-:W-:Y:S01]  /*3340*/  IMAD R57, R32, UR4, RZ ;  /* 0x0000000420397c24 */ /* 0x000fe2000f8e02ff */
[-C--:B------:R-:W-:Y:S01]  /*3350*/  LEA R20, P5, R27, R80.reuse, 0x1 ;  /* 0x000000501b147211 */ /* 0x080fe200078a08ff */
[----:B------:R-:W-:Y:S01]  /*3360*/  IMAD R56, R30, UR4, RZ ;  /* 0x000000041e387c24 */ /* 0x000fe2000f8e02ff */
[-C--:B0-----:R-:W-:Y:S01]  /*3370*/  LEA R22, P2, R28, R80.reuse, 0x1 ;  /* 0x000000501c167211 */ /* 0x081fe200078408ff */
[----:B------:R-:W-:Y:S01]  /*3380*/  IMAD R33, R33, UR4, RZ ;  /* 0x0000000421217c24 */ /* 0x000fe2000f8e02ff */
[----:B------:R-:W-:-:S02]  /*3390*/  LEA R24, P3, R29, R80, 0x1 ;  /* 0x000000501d187211 */ /* 0x000fc400078608ff */
[-C--:B------:R-:W-:Y:S02]  /*33a0*/  LEA.HI.X.SX32 R23, R28, R81.reuse, 0x1, P2 ;  /* 0x000000511c177211 */ /* 0x080fe400010f0eff */
[----:B------:R-:W-:Y:S01]  /*33b0*/  LEA.HI.X.SX32 R17, R58, R60, 0x1, P6 ;  /* 0x0000003c3a117211 */ /* 0x000fe200030f0eff */
[----:B------:R-:W-:Y:S01]  /*33c0*/  IMAD R60, R36, UR4, RZ ;  /* 0x00000004243c7c24 */ /* 0x000fe2000f8e02ff */
[-C--:B------:R-:W-:Y:S01]  /*33d0*/  LEA R28, P2, R31, R80.reuse, 0x1 ;  /* 0x000000501f1c7211 */ /* 0x080fe200078408ff */
[----:B------:R-:W-:Y:S01]  /*33e0*/  IMAD R58, R34, UR4, RZ ;  /* 0x00000004223a7c24 */ /* 0x000fe2000f8e02ff */
[-C--:B------:R-:W-:Y:S01]  /*33f0*/  LEA.HI.X.SX32 R21, R27, R81.reuse, 0x1, P5 ;  /* 0x000000511b157211 */ /* 0x080fe200028f0eff */
[----:B------:R-:W-:Y:S01]  /*3400*/  IMAD R61, R37, UR4, RZ ;  /* 0x00000004253d7c24 */ /* 0x000fe2000f8e02ff */
[----:B------:R-:W-:Y:S02]  /*3410*/  LEA.HI.X.SX32 R25, R29, R81, 0x1, P3 ;  /* 0x000000511d197211 */ /* 0x000fe400018f0eff */
[-C--:B------:R-:W-:Y:S01]  /*3420*/  LEA R30, P6, R57, R80.reuse, 0x1 ;  /* 0x00000050391e7211 */ /* 0x080fe200078c08ff */
[----:B------:R-:W-:Y:S01]  /*3430*/  IMAD R59, R35, UR4, RZ ;  /* 0x00000004233b7c24 */ /* 0x000fe2000f8e02ff */
[----:B------:R-:W-:-:S02]  /*3440*/  LEA R26, P5, R56, R80, 0x1 ;  /* 0x00000050381a7211 */ /* 0x000fc400078a08ff */
[-C--:B------:R-:W-:Y:S01]  /*3450*/  LEA R32, P3, R33, R80.reuse, 0x1 ;  /* 0x0000005021207211 */ /* 0x080fe200078608ff */
[----:B------:R-:W-:Y:S01]  /*3460*/  IMAD R62, R38, UR4, RZ ;  /* 0x00000004263e7c24 */ /* 0x000fe2000f8e02ff */
[-C--:B------:R-:W-:Y:S01]  /*3470*/  LEA.HI.X.SX32 R29, R31, R81.reuse, 0x1, P2 ;  /* 0x000000511f1d7211 */ /* 0x080fe200010f0eff */
[----:B------:R-:W-:Y:S01]  /*3480*/  IMAD R64, R40, UR4, RZ ;  /* 0x0000000428407c24 */ /* 0x000fe2000f8e02ff */
[-C--:B------:R-:W-:Y:S01]  /*3490*/  LEA.HI.X.SX32 R31, R57, R81.reuse, 0x1, P6 ;  /* 0x00000051391f7211 */ /* 0x080fe200030f0eff */
[----:B------:R-:W-:Y:S01]  /*34a0*/  IMAD R65, R41, UR4, RZ ;  /* 0x0000000429417c24 */ /* 0x000fe2000f8e02ff */
[-C--:B------:R-:W-:Y:S02]  /*34b0*/  LEA.HI.X.SX32 R27, R56, R81.reuse, 0x1, P5 ;  /* 0x00000051381b7211 */ /* 0x080fe400028f0eff */
[----:B------:R-:W-:Y:S02]  /*34c0*/  LEA.HI.X.SX32 R33, R33, R81, 0x1, P3 ;  /* 0x0000005121217211 */ /* 0x000fe400018f0eff */
[-C--:B------:R-:W-:Y:S01]  /*34d0*/  LEA R38, P6, R60, R80.reuse, 0x1 ;  /* 0x000000503c267211 */ /* 0x080fe200078c08ff */
[----:B------:R-:W-:Y:S01]  /*34e0*/  IMAD R63, R39, UR4, RZ ;  /* 0x00000004273f7c24 */ /* 0x000fe2000f8e02ff */
[----:B------:R-:W-:-:S02]  /*34f0*/  LEA R34, P5, R58, R80, 0x1 ;  /* 0x000000503a227211 */ /* 0x000fc400078a08ff */
[-C--:B------:R-:W-:Y:S02]  /*3500*/  LEA R40, P3, R61, R80.reuse, 0x1 ;  /* 0x000000503d287211 */ /* 0x080fe400078608ff */
[-C--:B------:R-:W-:Y:S01]  /*3510*/  LEA R36, P2, R59, R80.reuse, 0x1 ;  /* 0x000000503b247211 */ /* 0x080fe200078408ff */
[----:B------:R-:W-:Y:S01]  /*3520*/  IMAD R72, R46, UR4, RZ ;  /* 0x000000042e487c24 */ /* 0x000fe2000f8e02ff */
[-C--:B------:R-:W-:Y:S01]  /*3530*/  LEA.HI.X.SX32 R39, R60, R81.reuse, 0x1, P6 ;  /* 0x000000513c277211 */ /* 0x080fe200030f0eff */
[----:B------:R-:W-:Y:S01]  /*3540*/  IMAD R66, R42, UR4, RZ ;  /* 0x000000042a427c24 */ /* 0x000fe2000f8e02ff */
[-C--:B------:R-:W-:Y:S01]  /*3550*/  LEA.HI.X.SX32 R35, R58, R81.reuse, 0x1, P5 ;  /* 0x000000513a237211 */ /* 0x080fe200028f0eff */
[----:B------:R-:W-:Y:S01]  /*3560*/  IMAD R68, R44, UR4, RZ ;  /* 0x000000042c447c24 */ /* 0x000fe2000f8e02ff */
[-C--:B------:R-:W-:Y:S01]  /*3570*/  LEA.HI.X.SX32 R41, R61, R81.reuse, 0x1, P3 ;  /* 0x000000513d297211 */ /* 0x080fe200018f0eff */
[----:B------:R-:W-:Y:S01]  /*3580*/  IMAD R76, R48, UR4, RZ ;  /* 0x00000004304c7c24 */ /* 0x000fe2000f8e02ff */
[-C--:B------:R-:W-:Y:S01]  /*3590*/  LEA R46, P6, R64, R80.reuse, 0x1 ;  /* 0x00000050402e7211 */ /* 0x080fe200078c08ff */
[----:B------:R-:W-:Y:S01]  /*35a0*/  IMAD R70, R45, UR4, RZ ;  /* 0x000000042d467c24 */ /* 0x000fe2000f8e02ff */
[----:B------:R-:W-:Y:S01]  /*35b0*/  LEA.HI.X.SX32 R37, R59, R81, 0x1, P2 ;  /* 0x000000513b257211 */ /* 0x000fe200010f0eff */
[----:B------:R-:W-:Y:S01]  /*35c0*/  IMAD R67, R43, UR4, RZ ;  /* 0x000000042b437c24 */ /* 0x000fe2000f8e02ff */
[----:B------:R-:W-:-:S02]  /*35d0*/  LEA R42, P5, R62, R80, 0x1 ;  /* 0x000000503e2a7211 */ /* 0x000fc400078a08ff */
[-C--:B------:R-:W-:Y:S01]  /*35e0*/  LEA R48, P3, R65, R80.reuse, 0x1 ;  /* 0x0000005041307211 */ /* 0x080fe200078608ff */
[----:B------:R-:W-:Y:S01]  /*35f0*/  IMAD R74, R47, UR4, RZ ;  /* 0x000000042f4a7c24 */ /* 0x000fe2000f8e02ff */
[-C--:B------:R-:W-:Y:S01]  /*3600*/  LEA R44, P2, R63, R80.reuse, 0x1 ;  /* 0x000000503f2c7211 */ /* 0x080fe200078408ff */
[----:B------:R-:W-:Y:S01]  /*3610*/  IMAD R92, R49, UR4, RZ ;  /* 0x00000004315c7c24 */ /* 0x000fe2000f8e02ff */
[-C--:B------:R-:W-:Y:S01]  /*3620*/  LEA.HI.X.SX32 R47, R64, R81.reuse, 0x1, P6 ;  /* 0x00000051402f7211 */ /* 0x080fe200030f0eff */
[----:B------:R-:W-:Y:S01]  /*3630*/  IMAD R69, R54, UR4, RZ ;  /* 0x0000000436457c24 */ /* 0x000fe2000f8e02ff */
[-C--:B------:R-:W-:Y:S01]  /*3640*/  LEA.HI.X.SX32 R43, R62, R81.reuse, 0x1, P5 ;  /* 0x000000513e2b7211 */ /* 0x080fe200028f0eff */
[----:B------:R-:W-:Y:S01]  /*3650*/  IMAD R77, R50, UR4, RZ ;  /* 0x00000004324d7c24 */ /* 0x000fe2000f8e02ff */
[----:B------:R-:W-:Y:S01]  /*3660*/  LEA.HI.X.SX32 R49, R65, R81, 0x1, P3 ;  /* 0x0000005141317211 */ /* 0x000fe200018f0eff */
[----:B------:R-:W-:Y:S01]  /*3670*/  IMAD R104, R52, UR4, RZ ;  /* 0x0000000434687c24 */ /* 0x000fe2000f8e02ff */
[----:B------:R-:W-:-:S02]  /*3680*/  LEA R54, P6, R68, R80, 0x1 ;  /* 0x0000005044367211 */ /* 0x000fc400078c08ff */
[-C--:B------:R-:W-:Y:S02]  /*3690*/  LEA.HI.X.SX32 R45, R63, R81.reuse, 0x1, P2 ;  /* 0x000000513f2d7211 */ /* 0x080fe400010f0eff */
[-C--:B------:R-:W-:Y:S02]  /*36a0*/  LEA R50, P5, R66, R80.reuse, 0x1 ;  /* 0x0000005042327211 */ /* 0x080fe400078a08ff */
[-C--:B------:R-:W-:Y:S01]  /*36b0*/  LEA R56, P3, R70, R80.reuse, 0x1 ;  /* 0x0000005046387211 */ /* 0x080fe200078608ff */
[----:B------:R-:W-:Y:S01]  /*36c0*/  IMAD R73, R55, UR4, RZ ;  /* 0x0000000437497c24 */ /* 0x000fe2000f8e02ff */
[----:B------:R-:W-:Y:S01]  /*36d0*/  LEA R52, P2, R67, R80, 0x1 ;  /* 0x0000005043347211 */ /* 0x000fe200078408ff */
[----:B------:R-:W-:Y:S01]  /*36e0*/  IMAD R75, R51, UR4, RZ ;  /* 0x00000004334b7c24 */ /* 0x000fe2000f8e02ff */
[----:B------:R-:W-:Y:S01]  /*36f0*/  LOP3.LUT R233, R139, 0x4, RZ, 0xfc, !PT ;  /* 0x000000048be97812 */ /* 0x000fe200078efcff */
[----:B------:R-:W-:Y:S01]  /*3700*/  IMAD R71, R53, UR4, RZ ;  /* 0x0000000435477c24 */ /* 0x000fe2000f8e02ff */
[----:B------:R-:W-:-:S02]  /*3710*/  LEA.HI.X.SX32 R55, R68, R81, 0x1, P6 ;  /* 0x0000005144377211 */ /* 0x000fc400030f0eff */
[-C--:B------:R-:W-:Y:S02]  /*3720*/  LEA.HI.X.SX32 R51, R66, R81.reuse, 0x1, P5 ;  /* 0x0000005142337211 */ /* 0x080fe400028f0eff */
[-C--:B------:R-:W-:Y:S02]  /*3730*/  LEA.HI.X.SX32 R57, R70, R81.reuse, 0x1, P3 ;  /* 0x0000005146397211 */ /* 0x080fe400018f0eff */
[-C--:B------:R-:W-:Y:S02]  /*3740*/  LEA R62, P6, R76, R80.reuse, 0x1 ;  /* 0x000000504c3e7211 */ /* 0x080fe400078c08ff */
[----:B------:R-:W-:Y:S02]  /*3750*/  LEA.HI.X.SX32 R53, R67, R81, 0x1, P2 ;  /* 0x0000005143357211 */ /* 0x000fe400010f0eff */
[-C--:B------:R-:W-:Y:S02]  /*3760*/  LEA R58, P5, R72, R80.reuse, 0x1 ;  /* 0x00000050483a7211 */ /* 0x080fe400078a08ff */
[----:B------:R-:W-:-:S02]  /*3770*/  LEA R64, P3, R92, R80, 0x1 ;  /* 0x000000505c407211 */ /* 0x000fc400078608ff */
[----:B------:R-:W-:Y:S02]  /*3780*/  LEA R60, P2, R74, R80, 0x1 ;  /* 0x000000504a3c7211 */ /* 0x000fe400078408ff */
[----:B------:R-:W-:Y:S02]  /*3790*/  ISETP.LT.AND P4, PT, R233, R88, P0 ;  /* 0x00000058e900720c */ /* 0x000fe40000781270 */
[-C--:B------:R-:W-:Y:S02]  /*37a0*/  LEA.HI.X.SX32 R63, R76, R81.reuse, 0x1, P6 ;  /* 0x000000514c3f7211 */ /* 0x080fe400030f0eff */
[-C--:B------:R-:W-:Y:S02]  /*37b0*/  LEA.HI.X.SX32 R59, R72, R81.reuse, 0x1, P5 ;  /* 0x00000051483b7211 */ /* 0x080fe400028f0eff */
[----:B------:R-:W-:Y:S02]  /*37c0*/  LEA.HI.X.SX32 R65, R92, R81, 0x1, P3 ;  /* 0x000000515c417211 */ /* 0x000fe400018f0eff */
[----:B------:R-:W-:-:S02]  /*37d0*/  LEA R70, P6, R71, R80, 0x1 ;  /* 0x0000005047467211 */ /* 0x000fc400078c08ff */
[----:B------:R-:W-:Y:S02]  /*37e0*/  LOP3.LUT R235, R139, 0x6, RZ, 0xfc, !PT ;  /* 0x000000068beb7812 */ /* 0x000fe400078efcff */
[-C--:B------:R-:W-:Y:S02]  /*37f0*/  LEA.HI.X.SX32 R61, R74, R81.reuse, 0x1, P2 ;  /* 0x000000514a3d7211 */ /* 0x080fe400010f0eff */
[-C--:B------:R-:W-:Y:S02]  /*3800*/  LEA R72, P3, R73, R80.reuse, 0x1 ;  /* 0x0000005049487211 */ /* 0x080fe400078608ff */
[-C--:B------:R-:W-:Y:S02]  /*3810*/  LEA R66, P5, R104, R80.reuse, 0x1 ;  /* 0x0000005068427211 */ /* 0x080fe400078a08ff */
[----:B------:R-:W-:Y:S02]  /*3820*/  LEA R68, P2, R69, R80, 0x1 ;  /* 0x0000005045447211 */ /* 0x000fe400078408ff */
[----:B------:R-:W-:-:S02]  /*3830*/  LEA.HI.X.SX32 R71, R71, R81, 0x1, P6 ;  /* 0x0000005147477211 */ /* 0x000fc400030f0eff */
[----:B------:R-:W-:Y:S02]  /*3840*/  PRMT R238, RZ, 0x7610, R238 ;  /* 0x00007610ffee7816 */ /* 0x000fe400000000ee */
[-C--:B------:R-:W-:Y:S02]  /*3850*/  LEA.HI.X.SX32 R73, R73, R81.reuse, 0x1, P3 ;  /* 0x0000005149497211 */ /* 0x080fe400018f0eff */
[-C--:B------:R-:W-:Y:S02]  /*3860*/  ISETP.LT.AND P6, PT, R235, R88.reuse, P0 ;  /* 0x00000058eb00720c */ /* 0x080fe400007c1270 */
[-C--:B------:R-:W-:Y:S01]  /*3870*/  LEA.HI.X.SX32 R67, R104, R81.reuse, 0x1, P5 ;  /* 0x0000005168437211 */ /* 0x080fe200028f0eff */
[----:B------:R-:W4:Y:S01]  /*3880*/  @P4 LDG.E.U16 R238, desc[UR20][R6.64] ;  /* 0x0000001406ee4981 */ /* 0x000f22000c1e1500 */
[----:B------:R-:W-:Y:S02]  /*3890*/  LEA.HI.X.SX32 R69, R69, R81, 0x1, P2 ;  /* 0x0000005145457211 */ /* 0x000fe400010f0eff */
[----:B------:R-:W-:-:S02]  /*38a0*/  ISETP.LT.AND P3, PT, R215, R88, P0 ;  /* 0x00000058d700720c */ /* 0x000fc40000761270 */
[-C--:B------:R-:W-:Y:S02]  /*38b0*/  LEA R74, P5, R75, R80.reuse, 0x1 ;  /* 0x000000504b4a7211 */ /* 0x080fe400078a08ff */
[----:B------:R-:W-:Y:S02]  /*38c0*/  LEA R76, P2, R77, R80, 0x1 ;  /* 0x000000504d4c7211 */ /* 0x000fe400078408ff */
[-C--:B------:R-:W-:Y:S02]  /*38d0*/  LEA.HI.X.SX32 R75, R75, R81.reuse, 0x1, P5 ;  /* 0x000000514b4b7211 */ /* 0x080fe400028f0eff */
[----:B------:R-:W-:Y:S02]  /*38e0*/  LEA.HI.X.SX32 R77, R77, R81, 0x1, P2 ;  /* 0x000000514d4d7211 */ /* 0x000fe400010f0eff */
[----:B------:R-:W-:Y:S02]  /*38f0*/  PRMT R232, RZ, 0x7610, R232 ;  /* 0x00007610ffe87816 */ /* 0x000fe400000000e8 */
[----:B------:R-:W-:-:S02]  /*3900*/  ISETP.LT.AND P2, PT, R217, R88, P0 ;  /* 0x00000058d900720c */ /* 0x000fc40000741270 */
[-C--:B------:R-:W-:Y:S02]  /*3910*/  ISETP.LT.AND P5, PT, R219, R88.reuse, P0 ;  /* 0x00000058db00720c */ /* 0x080fe400007a1270 */
[-C--:B------:R-:W-:Y:S01]  /*3920*/  ISETP.LT.AND P4, PT, R221, R88.reuse, P0 ;  /* 0x00000058dd00720c */ /* 0x080fe20000781270 */
[----:B------:R-:W-:Y:S01]  /*3930*/  IMAD R92, R78, UR4, RZ ;  /* 0x000000044e5c7c24 */ /* 0x000fe2000f8e02ff */
[----:B------:R-:W-:Y:S01]  /*3940*/  PRMT R230, RZ, 0x7610, R230 ;  /* 0x00007610ffe67816 */ /* 0x000fe200000000e6 */
[----:B------:R-:W-:Y:S01]  /*3950*/  IMAD R104, R79, UR4, RZ ;  /* 0x000000044f687c24 */ /* 0x000fe2000f8e02ff */
[----:B------:R-:W-:Y:S01]  /*3960*/  ISETP.LT.AND P0, PT, R138, R88, P0 ;  /* 0x000000588a00720c */ /* 0x000fe20000701270 */
[----:B------:R-:W4:Y:S01]  /*3970*/  @P6 LDG.E.U16 R232, desc[UR20][R8.64] ;  /* 0x0000001408e86981 */ /* 0x000f22000c1e1500 */
[----:B------:R-:W-:Y:S02]  /*3980*/  PRMT R228, RZ, 0x7610, R228 ;  /* 0x00007610ffe47816 */ /* 0x000fe400000000e4 */
[----:B------:R-:W-:Y:S01]  /*3990*/  PRMT R226, RZ, 0x7610, R226 ;  /* 0x00007610ffe27816 */ /* 0x000fe200000000e2 */
[----:B------:R-:W4:Y:S01]  /*39a0*/  @P3 LDG.E.U16 R230, desc[UR20][R10.64] ;  /* 0x000000140ae63981 */ /* 0x000f22000c1e1500 */
[----:B------:R-:W-:-:S02]  /*39b0*/  PRMT R224, RZ, 0x7610, R224 ;  /* 0x00007610ffe07816 */ /* 0x000fc400000000e0 */
[----:B------:R-:W-:Y:S01]  /*39c0*/  LEA R78, P6, R92, R80, 0x1 ;  /* 0x000000505c4e7211 */ /* 0x000fe200078c08ff */
[----:B------:R-:W4:Y:S01]  /*39d0*/  @P2 LDG.E.U16 R228, desc[UR20][R12.64] ;  /* 0x000000140ce42981 */ /* 0x000f22000c1e1500 */
[----:B------:R-:W-:Y:S02]  /*39e0*/  PRMT R222, RZ, 0x7610, R222 ;  /* 0x00007610ffde7816 */ /* 0x000fe400000000de */
[----:B------:R-:W-:Y:S01]  /*39f0*/  PRMT R220, RZ, 0x7610, R220 ;  /* 0x00007610ffdc7816 */ /* 0x000fe200000000dc */
[----:B------:R-:W4:Y:S01]  /*3a00*/  @P5 LDG.E.U16 R226, desc[UR20][R14.64] ;  /* 0x000000140ee25981 */ /* 0x000f22000c1e1500 */
[----:B------:R-:W-:Y:S02]  /*3a10*/  PRMT R174, RZ, 0x7610, R174 ;  /* 0x00007610ffae7816 */ /* 0x000fe400000000ae */
[----:B------:R-:W-:Y:S01]  /*3a20*/  PRMT R176, RZ, 0x7610, R176 ;  /* 0x00007610ffb07816 */ /* 0x000fe200000000b0 */
[----:B------:R-:W4:Y:S01]  /*3a30*/  @P4 LDG.E.U16 R224, desc[UR20][R16.64] ;  /* 0x0000001410e04981 */ /* 0x000f22000c1e1500 */
[----:B------:R-:W-:-:S02]  /*3a40*/  PRMT R178, RZ, 0x7610, R178 ;  /* 0x00007610ffb27816 */ /* 0x000fc400000000b2 */
[----:B------:R-:W-:Y:S01]  /*3a50*/  PRMT R180, RZ, 0x7610, R180 ;  /* 0x00007610ffb47816 */ /* 0x000fe200000000b4 */
[----:B------:R-:W4:Y:S01]  /*3a60*/  @P0 LDG.E.U16 R222, desc[UR20][R18.64] ;  /* 0x0000001412de0981 */ /* 0x000f22000c1e1500 */
[----:B------:R-:W-:Y:S02]  /*3a70*/  PRMT R182, RZ, 0x7610, R182 ;  /* 0x00007610ffb67816 */ /* 0x000fe400000000b6 */
[----:B------:R-:W-:Y:S01]  /*3a80*/  PRMT R184, RZ, 0x7610, R184 ;  /* 0x00007610ffb87816 */ /* 0x000fe200000000b8 */
[----:B------:R-:W4:Y:S01]  /*3a90*/  @P0 LDG.E.U16 R220, desc[UR20][R26.64] ;  /* 0x000000141adc0981 */ /* 0x000f22000c1e1500 */
[----:B------:R-:W-:Y:S02]  /*3aa0*/  LEA R80, P3, R104, R80, 0x1 ;  /* 0x0000005068507211 */ /* 0x000fe400078608ff */
        /* <DEDUP_REMOVED lines=35> */
[-C--:B------:R-:W-:Y:S02]  /*3ce0*/  LEA.HI.X.SX32 R79, R92, R81.reuse, 0x1, P6 ;  /* 0x000000515c4f7211 */ /* 0x080fe400030f0eff */
[----:B------:R-:W-:Y:S01]  /*3cf0*/  PRMT R214, RZ, 0x7610, R214 ;  /* 0x00007610ffd67816 */ /* 0x000fe200000000d6 */
[----:B------:R-:W4:Y:S01]  /*3d00*/  @P0 LDG.E.U16 R247, desc[UR20][R68.64] ;  /* 0x0000001444f70981 */ /* 0x000f22000c1e1500 */
[----:B------:R-:W-:-:S03]  /*3d10*/  LEA.HI.X.SX32 R81, R104, R81, 0x1, P3 ;  /* 0x0000005168517211 */ /* 0x000fc600018f0eff */
[----:B------:R-:W4:Y:S04]  /*3d20*/  @P0 LDG.E.U16 R249, desc[UR20][R74.64] ;  /* 0x000000144af90981 */ /* 0x000f28000c1e1500 */
        /* <DEDUP_REMOVED lines=15> */
[----:B------:R-:W4:Y:S01]  /*3e20*/  @P0 LDG.E.U16 R214, desc[UR20][R80.64] ;  /* 0x0000001450d60981 */ /* 0x000f22000c1e1500 */
[----:B------:R-:W-:-:S02]  /*3e30*/  SHF.R.S32.HI R92, RZ, 0x6, R97 ;  /* 0x00000006ff5c7819 */ /* 0x000fc40000011461 */
[----:B------:R-:W-:Y:S02]  /*3e40*/  SHF.R.S32.HI R104, RZ, 0x1f, R83 ;  /* 0x0000001fff687819 */ /* 0x000fe40000011453 */
[----:B------:R-:W-:Y:S01]  /*3e50*/  SGXT R92, R92, 0x1 ;  /* 0x000000015c5c781a */ /* 0x000fe20000000200 */
[----:B------:R-:W-:-:S04]  /*3e60*/  @!UP1 UIADD3 UR4, UPT, UPT, -UR6, 0x100000, URZ ;  /* 0x0010000006049890 */ /* 0x000fc8000fffe1ff */
[----:B------:R-:W-:Y:S02]  /*3e70*/  @!UP1 USHF.L.U32 UR5, UR4, 0xb, URZ ;  /* 0x0000000b04059899 */ /* 0x000fe400080006ff */
[----:B------:R-:W-:Y:S01]  /*3e80*/  @!UP1 USHF.L.U32 UR4, UR4, 0x1, URZ ;  /* 0x0000000104049899 */ /* 0x000fe200080006ff */
[----:B------:R-:W-:Y:S01]  /*3e90*/  IMAD.SHL.U32 R143, R97, 0x2, RZ ;  /* 0x00000002618f7824 */ /* 0x000fe200078e00ff */
[----:B------:R-:W-:Y:S02]  /*3ea0*/  SHF.L.U64.HI R83, R83, 0x1, R104 ;  /* 0x0000000153537819 */ /* 0x000fe40000010268 */
[----:B------:R-:W-:Y:S02]  /*3eb0*/  LOP3.LUT R104, R92, 0x90, RZ, 0xc0, !PT ;  /* 0x000000905c687812 */ /* 0x000fe400078ec0ff */
[----:B------:R-:W-:Y:S02]  /*3ec0*/  SHF.R.S32.HI R108, RZ, 0x1f, R93 ;  /* 0x0000001fff6c7819 */ /* 0x000fe4000001145d */
[----:B------:R-:W-:Y:S01]  /*3ed0*/  LEA R92, P3, R93, R82, 0x1 ;  /* 0x000000525d5c7211 */ /* 0x000fe200078608ff */
[----:B------:R-:W-:Y:S01]  /*3ee0*/  VOTEU.ALL UP2, P1 ;  /* 0x0000000000ff7886 */ /* 0x000fe20000840000 */
[----:B------:R-:W-:-:S02]  /*3ef0*/  LOP3.LUT R143, R104, 0x7e, R143, 0x78, !PT ;  /* 0x0000007e688f7812 */ /* 0x000fc400078e788f */
[----:B------:R-:W-:Y:S02]  /*3f00*/  LEA.HI.X R93, R93, R83, R108, 0x1, P3 ;  /* 0x000000535d5d7211 */ /* 0x000fe400018f0c6c */
[----:B------:R-:W-:Y:S01]  /*3f10*/  SHF.R.S32.HI R112, RZ, 0x1f, R117 ;  /* 0x0000001fff707819 */ /* 0x000fe20000011475 */
[----:B------:R0:W1:Y:S01]  /*3f20*/  @!UP2 SYNCS.EXCH.64 URZ, [UR9+0x8008], UR4 ;  /* 0x0080080409ffa5b2 */ /* 0x0000620008000100 */
[-C--:B------:R-:W-:Y:S02]  /*3f30*/  LEA R136, P2, R117, R82.reuse, 0x1 ;  /* 0x0000005275887211 */ /* 0x080fe400078408ff */
[----:B------:R-:W-:Y:S02]  /*3f40*/  SHF.R.S32.HI R126, RZ, 0x1f, R109 ;  /* 0x0000001fff7e7819 */ /* 0x000fe4000001146d */
[----:B------:R-:W-:Y:S01]  /*3f50*/  LEA R108, P4, R109, R82, 0x1 ;  /* 0x000000526d6c7211 */ /* 0x000fe200078808ff */
[----:B--2---:R2:W-:Y:S01]  /*3f60*/  STS.U16 [R143+UR9+0x1400], R98 ;  /* 0x001400628f007988 */ /* 0x0045e20008000409 */
[----:B------:R-:W-:-:S02]  /*3f70*/  ISETP.NE.U32.AND P0, PT, R100, RZ, PT ;  /* 0x000000ff6400720c */ /* 0x000fc40003f05070 */
[-C--:B------:R-:W-:Y:S02]  /*3f80*/  LEA.HI.X R112, R117, R83.reuse, R112, 0x1, P2 ;  /* 0x0000005375707211 */ /* 0x080fe400010f0c70 */
[-C--:B------:R-:W-:Y:S01]  /*3f90*/  LEA.HI.X R109, R109, R83.reuse, R126, 0x1, P4 ;  /* 0x000000536d6d7211 */ /* 0x080fe200020f0c7e */
[-C--:B------:R-:W-:Y:S01]  /*3fa0*/  IMAD R126, R181, R134.reuse, RZ ;  /* 0x00000086b57e7224 */ /* 0x080fe200078e02ff */
[----:B------:R-:W-:Y:S02]  /*3fb0*/  LOP3.LUT R142, R143, 0x20, RZ, 0x3c, !PT ;  /* 0x000000208f8e7812 */ /* 0x000fe400078e3cff */
[----:B------:R-:W-:Y:S01]  /*3fc0*/  SHF.R.S32.HI R122, RZ, 0x1f, R101 ;  /* 0x0000001fff7a7819 */ /* 0x000fe20000011465 */
[----:B--2---:R-:W-:Y:S01]  /*3fd0*/  IMAD R98, R225, R134, RZ ;  /* 0x00000086e1627224 */ /* 0x004fe200078e02ff */
[-C--:B------:R-:W-:Y:S01]  /*3fe0*/  LEA R100, P2, R101, R82.reuse, 0x1 ;  /* 0x0000005265647211 */ /* 0x080fe200078408ff */
[----:B------:R-:W-:Y:S01]  /*3ff0*/  STS.U16 [R143+UR9+0x400], R110 ;  /* 0x0004006e8f007988 */ /* 0x000fe20008000409 */
[----:B------:R-:W-:Y:S01]  /*4000*/  SHF.R.S32.HI R124, RZ, 0x1f, R105 ;  /* 0x0000001fff7c7819 */ /* 0x000fe20000011469 */
[----:B------:R-:W-:Y:S01]  /*4010*/  IMAD.SHL.U32 R117, R98, 0x2, RZ ;  /* 0x0000000262757824 */ /* 0x000fe200078e00ff */
[-C--:B------:R-:W-:Y:S01]  /*4020*/  LEA R104, P3, R105, R82.reuse, 0x1 ;  /* 0x0000005269687211 */ /* 0x080fe200078608ff */
[----:B---3--:R-:W-:Y:S01]  /*4030*/  STS.U16 [R143+UR9+0x800], R114 ;  /* 0x000800728f007988 */ /* 0x008fe20008000409 */
[----:B------:R-:W-:Y:S01]  /*4040*/  SHF.R.S32.HI R128, RZ, 0x1f, R113 ;  /* 0x0000001fff807819 */ /* 0x000fe20000011471 */
[----:B------:R-:W-:Y:S01]  /*4050*/  IMAD.SHL.U32 R121, R126, 0x2, RZ ;  /* 0x000000027e797824 */ /* 0x000fe200078e00ff */
[----:B------:R-:W-:Y:S01]  /*4060*/  LEA R216, P5, R113, R82, 0x1 ;  /* 0x0000005271d87211 */ /* 0x000fe200078a08ff */
[----:B-----5:R2:W-:Y:S01]  /*4070*/  STS.U16 [R143+UR9+0xc00], R116 ;  /* 0x000c00748f007988 */ /* 0x0205e20008000409 */
[----:B------:R-:W-:Y:S01]  /*4080*/  LEA.HI.X R101, R101, R83, R122, 0x1, P2 ;  /* 0x0000005365657211 */ /* 0x000fe200010f0c7a */
[----:B------:R-:W-:-:S02]  /*4090*/  IMAD R122, R207, R134, RZ ;  /* 0x00000086cf7a7224 */ /* 0x000fc400078e02ff */
[----:B------:R-:W-:Y:S04]  /*40a0*/  STS.U16 [R143+UR9+0x1000], R118 ;  /* 0x001000768f007988 */ /* 0x000fe80008000409 */
[----:B------:R-:W-:Y:S04]  /*40b0*/  STS.U16 [R143+UR9+0x1800], R102 ;  /* 0x001800668f007988 */ /* 0x000fe80008000409 */
[----:B------:R-:W-:Y:S04]  /*40c0*/  STS.U16 [R143+UR9+0x1c00], R106 ;  /* 0x001c006a8f007988 */ /* 0x000fe80008000409 */
[----:B------:R-:W-:Y:S01]  /*40d0*/  STS.U16 [R143+UR9], R120 ;  /* 0x000000788f007988 */ /* 0x000fe20008000409 */
[----:B------:R-:W-:-:S03]  /*40e0*/  LEA.HI.X R105, R105, R83, R124, 0x1, P3 ;  /* 0x0000005369697211 */ /* 0x000fc600018f0c7c */
[----:B----4-:R3:W-:Y:S01]  /*40f0*/  STS.U16 [R142+UR9+0x500], R99 ;  /* 0x000500638e007988 */ /* 0x0107e20008000409 */
[----:B------:R-:W-:Y:S01]  /*4100*/  LOP3.LUT R141, R143, 0x40, RZ, 0x3c, !PT ;  /* 0x000000408f8d7812 */ /* 0x000fe200078e3cff */
[----:B------:R-:W-:Y:S01]  /*4110*/  IMAD.HI R124, R98, 0x2, RZ ;  /* 0x00000002627c7827 */ /* 0x000fe200078e02ff */
[----:B------:R-:W-:Y:S01]  /*4120*/  LEA.HI.X R113, R113, R83, R128, 0x1, P5 ;  /* 0x0000005371717211 */ /* 0x000fe200028f0c80 */
[----:B------:R4:W-:Y:S01]  /*4130*/  STS.U16 [R142+UR9+0x1500], R87 ;  /* 0x001500578e007988 */ /* 0x0009e20008000409 */
[----:B--2---:R-:W-:Y:S01]  /*4140*/  IADD3 R116, P2, P3, R117, UR12, R82 ;  /* 0x0000000c75747c10 */ /* 0x004fe2000fb5e052 */
[----:B------:R-:W-:-:S04]  /*4150*/  IMAD.HI R126, R126, 0x2, RZ ;  /* 0x000000027e7e7827 */ /* 0x000fc800078e02ff */
[-C--:B---3--:R-:W-:Y:S01]  /*4160*/  IMAD R99, R185, R134.reuse, RZ ;  /* 0x00000086b9637224 */ /* 0x088fe200078e02ff */
[----:B------:R-:W-:Y:S01]  /*4170*/  IADD3 R120, P4, P5, R121, UR12, R82 ;  /* 0x0000000c79787c10 */ /* 0x000fe2000fd9e052 */
[C---:B------:R-:W-:Y:S02]  /*4180*/  IMAD.SHL.U32 R129, R122.reuse, 0x2, RZ ;  /* 0x000000027a817824 */ /* 0x040fe400078e00ff */
[----:B------:R-:W-:Y:S01]  /*4190*/  IMAD.SHL.U32 R125, R99, 0x2, RZ ;  /* 0x00000002637d7824 */ /* 0x000fe200078e00ff */
[----:B------:R-:W-:Y:S01]  /*41a0*/  STS.U16 [R142+UR9+0xd00], R103 ;  /* 0x000d00678e007988 */ /* 0x000fe20008000409 */
[-C--:B------:R-:W-:Y:S02]  /*41b0*/  IMAD R118, R183, R134.reuse, RZ ;  /* 0x00000086b7767224 */ /* 0x080fe400078e02ff */
[----:B----4-:R-:W-:Y:S01]  /*41c0*/  IMAD R87, R195, R134, RZ ;  /* 0x00000086c3577224 */ /* 0x010fe200078e02ff */
[----:B------:R-:W-:Y:S01]  /*41d0*/  STS.U16 [R142+UR9+0x900], R107 ;  /* 0x0009006b8e007988 */ /* 0x000fe20008000409 */
[----:B------:R-:W-:Y:S01]  /*41e0*/  IMAD.HI R122, R122, 0x2, RZ ;  /* 0x000000027a7a7827 */ /* 0x000fe200078e02ff */
[----:B------:R-:W-:-:S02]  /*41f0*/  IADD3.X R117, PT, PT, R124, UR13, R83, P2, P3 ;  /* 0x0000000d7c757c10 */ /* 0x000fc400097e6453 */
[----:B------:R-:W-:Y:S01]  /*4200*/  STS.U16 [R142+UR9+0x1100], R111 ;  /* 0x0011006f8e007988 */ /* 0x000fe20008000409 */
[----:B------:R-:W-:-:S03]  /*4210*/  IADD3.X R121, PT, PT, R126, UR13, R83, P4, P5 ;  /* 0x0000000d7e797c10 */ /* 0x000fc6000a7ea453 */
[----:B------:R-:W-:Y:S01]  /*4220*/  STS.U16 [R142+UR9+0x1900], R91 ;  /* 0x0019005b8e007988 */ /* 0x000fe20008000409 */
[----:B------:R-:W-:-:S03]  /*4230*/  IMAD.SHL.U32 R133, R118, 0x2, RZ ;  /* 0x0000000276857824 */ /* 0x000fc600078e00ff */
[----:B------:R-:W-:Y:S01]  /*4240*/  STS.U16 [R142+UR9+0x1d00], R85 ;  /* 0x001d00558e007988 */ /* 0x000fe20008000409 */
[----:B------:R-:W-:-:S03]  /*4250*/  IMAD.SHL.U32 R131, R87, 0x2, RZ ;  /* 0x0000000257837824 */ /* 0x000fc600078e00ff */
[----:B------:R-:W-:Y:S01]  /*4260*/  STS.U16 [R142+UR9+0x100], R115 ;  /* 0x000100738e007988 */ /* 0x000fe20008000409 */
[----:B------:R-:W-:-:S03]  /*4270*/  IADD3 R124, P2, P3, R125, UR12, R82 ;  /* 0x0000000c7d7c7c10 */ /* 0x000fc6000fb5e052 */
[----:B------:R2:W-:Y:S01]  /*4280*/  STS.U16 [R141+UR9+0xe00], R90 ;  /* 0x000e005a8d007988 */ /* 0x0005e20008000409 */
[--C-:B------:R-:W-:Y:S01]  /*4290*/  IADD3 R128, P4, P5, R129, UR12, R82.reuse ;  /* 0x0000000c81807c10 */ /* 0x100fe2000fd9e052 */
[-C--:B------:R-:W-:Y:S02]  /*42a0*/  IMAD R114, R209, R134.reuse, RZ ;  /* 0x00000086d1727224 */ /* 0x080fe400078e02ff */
[----:B------:R-:W-:Y:S01]  /*42b0*/  IMAD R110, R227, R134, RZ ;  /* 0x00000086e36e7224 */ /* 0x000fe200078e02ff */
[----:B------:R3:W-:Y:S01]  /*42c0*/  STS.U16 [R141+UR9+0x600], R86 ;  /* 0x000600568d007988 */ /* 0x0007e20008000409 */
[----:B--2---:R-:W-:Y:S01]  /*42d0*/  IMAD.HI R90, R99, 0x2, RZ ;  /* 0x00000002635a7827 */ /* 0x004fe200078e02ff */
[--C-:B------:R-:W-:Y:S02]  /*42e0*/  IADD3.X R129, PT, PT, R122, UR13, R83.reuse, P4, P5 ;  /* 0x0000000d7a817c10 */ /* 0x100fe4000a7ea453 */
[----:B------:R-:W-:Y:S01]  /*42f0*/  IADD3 R130, P4, P5, R131, UR12, R82 ;  /* 0x0000000c83827c10 */ /* 0x000fe2000fd9e052 */
[----:B------:R-:W-:Y:S01]  /*4300*/  IMAD.HI R118, R118, 0x2, RZ ;  /* 0x0000000276767827 */ /* 0x000fe200078e02ff */
[----:B------:R-:W-:-:S02]  /*4310*/  IADD3.X R125, PT, PT, R90, UR13, R83, P2, P3 ;  /* 0x0000000d5a7d7c10 */ /* 0x000fc400097e6453 */
[----:B------:R-:W-:Y:S01]  /*4320*/  IADD3 R132, P2, P3, R133, UR12, R82 ;  /* 0x0000000c85847c10 */ /* 0x000fe2000fb5e052 */
[----:B---3--:R-:W-:-:S04]  /*4330*/  IMAD.HI R86, R87, 0x2, RZ ;  /* 0x0000000257567827 */ /* 0x008fc800078e02ff */
[----:B------:R-:W-:Y:S02]  /*4340*/  IMAD.SHL.U32 R127, R114, 0x2, RZ ;  /* 0x00000002727f7824 */ /* 0x000fe400078e00ff */
[----:B------:R-:W-:Y:S02]  /*4350*/  IMAD.SHL.U32 R123, R110, 0x2, RZ ;  /* 0x000000026e7b7824 */ /* 0x000fe400078e00ff */
[-C--:B------:R-:W-:Y:S02]  /*4360*/  IMAD R85, R187, R134.reuse, RZ ;  /* 0x00000086bb557224 */ /* 0x080fe400078e02ff */
[----:B------:R-:W-:Y:S01]  /*4370*/  IMAD R106, R197, R134, RZ ;  /* 0x00000086c56a7224 */ /* 0x000fe200078e02ff */
[----:B------:R2:W-:Y:S01]  /*4380*/  STS.U16 [R141+UR9+0xa00], R84 ;  /* 0x000a00548d007988 */ /* 0x0005e20008000409 */
[----:B------:R-:W-:Y:S01]  /*4390*/  IMAD.HI R114, R114, 0x2, RZ ;  /* 0x0000000272727827 */ /* 0x000fe200078e02ff */
[--C-:B------:R-:W-:Y:S02]  /*43a0*/  IADD3.X R133, PT, PT, R118, UR13, R83.reuse, P2, P3 ;  /* 0x0000000d76857c10 */ /* 0x100fe400097e6453 */
[----:B------:R-:W-:Y:S01]  /*43b0*/  IADD3.X R131, PT, PT, R86, UR13, R83, P4, P5 ;  /* 0x0000000d56837c10 */ /* 0x000fe2000a7ea453 */
[----:B------:R-:W-:Y:S01]  /*43c0*/  IMAD.HI R110, R110, 0x2, RZ ;  /* 0x000000026e6e7827 */ /* 0x000fe200078e02ff */
[----:B------:R-:W-:-:S02]  /*43d0*/  IADD3 R126, P2, P3, R127, UR12, R82 ;  /* 0x0000000c7f7e7c10 */ /* 0x000fc4000fb5e052 */
[----:B------:R-:W-:Y:S01]  /*43e0*/  IADD3 R122, P4, P5, R123, UR12, R82 ;  /* 0x0000000c7b7a7c10 */ /* 0x000fe2000fd9e052 */
[C---:B------:R-:W-:Y:S02]  /*43f0*/  IMAD.SHL.U32 R119, R85.reuse, 0x2, RZ ;  /* 0x0000000255777824 */ /* 0x040fe400078e00ff */
[----:B--2---:R-:W-:-:S04]  /*4400*/  IMAD.HI R84, R85, 0x2, RZ ;  /* 0x0000000255547827 */ /* 0x004fc800078e02ff */
[----:B------:R-:W-:Y:S02]  /*4410*/  IMAD.SHL.U32 R115, R106, 0x2, RZ ;  /* 0x000000026a737824 */ /* 0x000fe400078e00ff */
[-C--:B------:R-:W-:Y:S02]  /*4420*/  IMAD R98, R189, R134.reuse, RZ ;  /* 0x00000086bd627224 */ /* 0x080fe400078e02ff */
[-C--:B------:R-:W-:Y:S02]  /*4430*/  IMAD R85, R199, R134.reuse, RZ ;  /* 0x00000086c7557224 */ /* 0x080fe400078e02ff */
[----:B------:R-:W-:Y:S01]  /*4440*/  IMAD R102, R211, R134, RZ ;  /* 0x00000086d3667224 */ /* 0x000fe200078e02ff */
[--C-:B------:R-:W-:Y:S01]  /*4450*/  IADD3.X R127, PT, PT, R114, UR13, R83.reuse, P2, P3 ;  /* 0x0000000d727f7c10 */ /* 0x100fe200097e6453 */
[----:B------:R-:W-:Y:S01]  /*4460*/  IMAD.HI R106, R106, 0x2, RZ ;  /* 0x000000026a6a7827 */ /* 0x000fe200078e02ff */
[----:B------:R-:W-:Y:S02]  /*4470*/  IADD3.X R123, PT, PT, R110, UR13, R83, P4, P5 ;  /* 0x0000000d6e7b7c10 */ /* 0x000fe4000a7ea453 */
[--C-:B------:R-:W-:Y:S01]  /*4480*/  IADD3 R114, P4, P5, R115, UR12, R82.reuse ;  /* 0x0000000c73727c10 */ /* 0x100fe2000fd9e052 */
[----:B------:R-:W-:Y:S01]  /*4490*/  IMAD.SHL.U32 R107, R98, 0x2, RZ ;  /* 0x00000002626b7824 */ /* 0x000fe200078e00ff */
[----:B------:R-:W-:Y:S01]  /*44a0*/  IADD3 R118, P2, P3, R119, UR12, R82 ;  /* 0x0000000c77767c10 */ /* 0x000fe2000fb5e052 */
[----:B------:R-:W-:-:S02]  /*44b0*/  IMAD.SHL.U32 R103, R85, 0x2, RZ ;  /* 0x0000000255677824 */ /* 0x000fc400078e00ff */
[----:B------:R-:W-:Y:S01]  /*44c0*/  IMAD.HI R90, R85, 0x2, RZ ;  /* 0x00000002555a7827 */ /* 0x000fe200078e02ff */
[----:B------:R-:W-:-:S03]  /*44d0*/  IADD3.X R115, PT, PT, R106, UR13, R83, P4, P5 ;  /* 0x0000000d6a737c10 */ /* 0x000fc6000a7ea453 */
[----:B------:R-:W-:Y:S02]  /*44e0*/  IMAD.SHL.U32 R111, R102, 0x2, RZ ;  /* 0x00000002666f7824 */ /* 0x000fe400078e00ff */
[----:B------:R-:W-:Y:S01]  /*44f0*/  IMAD R85, R213, R134, RZ ;  /* 0x00000086d5557224 */ /* 0x000fe200078e02ff */
[----:B------:R-:W-:Y:S01]  /*4500*/  IADD3.X R119, PT, PT, R84, UR13, R83, P2, P3 ;  /* 0x0000000d54777c10 */ /* 0x000fe200097e6453 */
[----:B------:R-:W-:Y:S01]  /*4510*/  IMAD.HI R98, R98, 0x2, RZ ;  /* 0x0000000262627827 */ /* 0x000fe200078e02ff */
[--C-:B------:R-:W-:Y:S02]  /*4520*/  IADD3 R106, P4, P5, R107, UR12, R82.reuse ;  /* 0x0000000c6b6a7c10 */ /* 0x100fe4000fd9e052 */
[----:B------:R-:W-:Y:S01]  /*4530*/  IADD3 R110, P3, P2, R111, UR12, R82 ;  /* 0x0000000c6f6e7c10 */ /* 0x000fe2000fa7e052 */
[----:B------:R-:W-:-:S04]  /*4540*/  IMAD.HI R102, R102, 0x2, RZ ;  /* 0x0000000266667827 */ /* 0x000fc800078e02ff */
[C---:B------:R-:W-:Y:S02]  /*4550*/  IMAD.SHL.U32 R99, R85.reuse, 0x2, RZ ;  /* 0x0000000255637824 */ /* 0x040fe400078e00ff */
[----:B------:R-:W-:Y:S01]  /*4560*/  IMAD.HI R86, R85, 0x2, RZ ;  /* 0x0000000255567827 */ /* 0x000fe200078e02ff */
[----:B------:R-:W-:-:S03]  /*4570*/  IADD3.X R107, PT, PT, R98, UR13, R83, P4, P5 ;  /* 0x0000000d626b7c10 */ /* 0x000fc6000a7ea453 */
[-C--:B------:R-:W-:Y:S02]  /*4580*/  IMAD R140, R191, R134.reuse, RZ ;  /* 0x00000086bf8c7224 */ /* 0x080fe400078e02ff */
[----:B------:R-:W-:Y:S01]  /*4590*/  IMAD R85, R229, R134, RZ ;  /* 0x00000086e5557224 */ /* 0x000fe200078e02ff */
[--C-:B------:R-:W-:Y:S01]  /*45a0*/  IADD3.X R111, PT, PT, R102, UR13, R83.reuse, P3, P2 ;  /* 0x0000000d666f7c10 */ /* 0x100fe20009fe4453 */
[----:B------:R-:W-:Y:S01]  /*45b0*/  IMAD.SHL.U32 R87, R140, 0x2, RZ ;  /* 0x000000028c577824 */ /* 0x000fe200078e00ff */
[--C-:B------:R-:W-:Y:S01]  /*45c0*/  IADD3 R98, P4, P5, R99, UR12, R82.reuse ;  /* 0x0000000c63627c10 */ /* 0x100fe2000fd9e052 */
[----:B------:R-:W-:Y:S01]  /*45d0*/  IMAD.SHL.U32 R91, R85, 0x2, RZ ;  /* 0x00000002555b7824 */ /* 0x000fe200078e00ff */
[----:B------:R-:W-:Y:S01]  /*45e0*/  IADD3 R102, P3, P2, R103, UR12, R82 ;  /* 0x0000000c67667c10 */ /* 0x000fe2000fa7e052 */
[----:B------:R-:W-:Y:S01]  /*45f0*/  IMAD.HI R84, R85, 0x2, RZ ;  /* 0x0000000255547827 */ /* 0x000fe200078e02ff */
[----:B------:R-:W-:-:S03]  /*4600*/  IADD3.X R99, PT, PT, R86, UR13, R83, P4, P5 ;  /* 0x0000000d56637c10 */ /* 0x000fc6000a7ea453 */
[----:B------:R-:W-:Y:S01]  /*4610*/  IMAD R85, R201, R134, RZ ;  /* 0x00000086c9557224 */ /* 0x000fe200078e02ff */
[----:B------:R-:W-:Y:S02]  /*4620*/  IADD3.X R103, PT, PT, R90, UR13, R83, P3, P2 ;  /* 0x0000000d5a677c10 */ /* 0x000fe40009fe4453 */
[--C-:B------:R-:W-:Y:S01]  /*4630*/  IADD3 R86, P4, P5, R87, UR12, R82.reuse ;  /* 0x0000000c57567c10 */ /* 0x100fe2000fd9e052 */
[----:B------:R-:W-:Y:S01]  /*4640*/  IMAD.SHL.U32 R87, R85, 0x2, RZ ;  /* 0x0000000255577824 */ /* 0x000fe200078e00ff */
[----:B------:R-:W-:Y:S01]  /*4650*/  IADD3 R90, P3, P2, R91, UR12, R82 ;  /* 0x0000000c5b5a7c10 */ /* 0x000fe2000fa7e052 */
[----:B------:R-:W-:-:S03]  /*4660*/  IMAD.HI R140, R140, 0x2, RZ ;  /* 0x000000028c8c7827 */ /* 0x000fc600078e02ff */
[--C-:B------:R-:W-:Y:S02]  /*4670*/  IADD3.X R91, PT, PT, R84, UR13, R83.reuse, P3, P2 ;  /* 0x0000000d545b7c10 */ /* 0x100fe40009fe4453 */
[----:B------:R-:W-:Y:S02]  /*4680*/  IADD3 R84, P3, P2, R87, UR12, R82 ;  /* 0x0000000c57547c10 */ /* 0x000fe4000fa7e052 */
[----:B------:R-:W-:Y:S01]  /*4690*/  IADD3.X R87, PT, PT, R140, UR13, R83, P4, P5 ;  /* 0x0000000d8c577c10 */ /* 0x000fe2000a7ea453 */
[----:B------:R-:W-:-:S05]  /*46a0*/  IMAD.HI R140, R85, 0x2, RZ ;  /* 0x00000002558c7827 */ /* 0x000fca00078e02ff */
[----:B------:R-:W-:Y:S02]  /*46b0*/  IADD3.X R85, PT, PT, R140, UR13, R83, P3, P2 ;  /* 0x0000000d8c557c10 */ /* 0x000fe40009fe4453 */
[----:B------:R-:W-:Y:S01]  /*46c0*/  LOP3.LUT R140, R143, 0x60, RZ, 0x3c, !PT ;  /* 0x000000608f8c7812 */ /* 0x000fe200078e3cff */
[----:B------:R-:W-:Y:S04]  /*46d0*/  STS.U16 [R141+UR9+0x1200], R246 ;  /* 0x001200f68d007988 */ /* 0x000fe80008000409 */
        /* <DEDUP_REMOVED lines=11> */
[----:B------:R-:W-:Y:S01]  /*4790*/  STS.U16 [R140+UR9+0x1f00], R224 ;  /* 0x001f00e08c007988 */ /* 0x000fe20008000409 */
[----:B------:R-:W-:-:S03]  /*47a0*/  IMAD R137, R223, R134, RZ ;  /* 0x00000086df897224 */ /* 0x000fc600078e02ff */
[----:B------:R-:W-:Y:S04]  /*47b0*/  STS.U16 [R143+UR9+0x2000], R222 ;  /* 0x002000de8f007988 */ /* 0x000fe80008000409 */
[----:B------:R-:W-:Y:S04]  /*47c0*/  STS.U16 [R143+UR9+0x2400], R220 ;  /* 0x002400dc8f007988 */ /* 0x000fe80008000409 */
[----:B------:R2:W-:Y:S04]  /*47d0*/  STS.U16 [R143+UR9+0x2800], R174 ;  /* 0x002800ae8f007988 */ /* 0x0005e80008000409 */
[----:B------:R-:W-:Y:S04]  /*47e0*/  STS.U16 [R143+UR9+0x2c00], R176 ;  /* 0x002c00b08f007988 */ /* 0x000fe80008000409 */
[----:B------:R-:W-:Y:S04]  /*47f0*/  STS.U16 [R143+UR9+0x3000], R178 ;  /* 0x003000b28f007988 */ /* 0x000fe80008000409 */
[----:B------:R-:W-:Y:S04]  /*4800*/  STS.U16 [R143+UR9+0x3400], R180 ;  /* 0x003400b48f007988 */ /* 0x000fe80008000409 */
[----:B------:R-:W-:Y:S04]  /*4810*/  STS.U16 [R143+UR9+0x3800], R182 ;  /* 0x003800b68f007988 */ /* 0x000fe80008000409 */
[----:B------:R-:W-:Y:S04]  /*4820*/  STS.U16 [R143+UR9+0x3c00], R184 ;  /* 0x003c00b88f007988 */ /* 0x000fe80008000409 */
[----:B------:R3:W-:Y:S04]  /*4830*/  STS.U16 [R142+UR9+0x2100], R89 ;  /* 0x002100598e007988 */ /* 0x0007e80008000409 */
        /* <DEDUP_REMOVED lines=22> */
[----:B------:R0:W-:Y:S01]  /*49a0*/  STS.U16 [R140+UR9+0x3f00], R214 ;  /* 0x003f00d68c007988 */ /* 0x0001e20008000409 */
[C---:B------:R-:W-:Y:S01]  /*49b0*/  IMAD.SHL.U32 R248, R137.reuse, 0x2, RZ ;  /* 0x0000000289f87824 */ /* 0x040fe200078e00ff */
[----:B-1----:R1:W-:Y:S06]  /*49c0*/  MEMBAR.ALL.CTA ;  /* 0x0000000000007992 */ /* 0x0023ec0000008000 */
[----:B-1----:R-:W1:Y:S01]  /*49d0*/  FENCE.VIEW.ASYNC.S ;  /* 0x00000000000073c6 */ /* 0x002e620000000000 */
[----:B--2---:R-:W-:Y:S01]  /*49e0*/  SHF.R.S32.HI R174, RZ, 0x1f, R173 ;  /* 0x0000001fffae7819 */ /* 0x004fe200000114ad */
[----:B------:R-:W-:Y:S01]  /*49f0*/  UIADD3 UR7, UPT, UPT, UR9, 0x6000, URZ ;  /* 0x0000600009077890 */ /* 0x000fe2000fffe0ff */
[----:B------:R-:W-:Y:S01]  /*4a00*/  IADD3 R108, P2, PT, R108, UR12, RZ ;  /* 0x0000000c6c6c7c10 */ /* 0x000fe2000ff5e0ff */
[----:B------:R-:W-:Y:S01]  /*4a10*/  UIADD3 UR6, UPT, UPT, UR9, 0x4000, URZ ;  /* 0x0000400009067890 */ /* 0x000fe2000fffe0ff */
[----:B------:R-:W-:Y:S01]  /*4a20*/  IADD3 R82, P4, P5, R248, UR12, R82 ;  /* 0x0000000cf8527c10 */ /* 0x000fe2000fd9e052 */
[----:B------:R-:W-:Y:S01]  /*4a30*/  IMAD.HI R248, R137, 0x2, RZ ;  /* 0x0000000289f87827 */ /* 0x000fe200078e02ff */
[----:B------:R-:W-:-:S02]  /*4a40*/  LEA.HI R174, R174, R173, RZ, 0x6 ;  /* 0x000000adaeae7211 */ /* 0x000fc400078f30ff */
[----:B------:R-:W-:Y:S01]  /*4a50*/  IADD3 R136, P6, PT, R136, UR12, RZ ;  /* 0x0000000c88887c10 */ /* 0x000fe2000ffde0ff */
[----:B------:R-:W-:Y:S01]  /*4a60*/  USHF.R.U32.HI UR7, URZ, 0x4, UR7 ;  /* 0x00000004ff077899 */ /* 0x000fe20008011607 */
[----:B------:R-:W-:Y:S01]  /*4a70*/  IADD3.X R109, PT, PT, R109, UR13, RZ, P2, !PT ;  /* 0x0000000d6d6d7c10 */ /* 0x000fe200097fe4ff */
[----:B------:R-:W-:Y:S01]  /*4a80*/  USHF.R.U32.HI UR6, URZ, 0x4, UR6 ;  /* 0x00000004ff067899 */ /* 0x000fe20008011606 */
[----:B------:R-:W-:Y:S02]  /*4a90*/  ISETP.LT.OR P2, PT, R173, 0x40, P0 ;  /* 0x00000040ad00780c */ /* 0x000fe40000741670 */
[----:B---3--:R-:W-:Y:S02]  /*4aa0*/  SHF.R.S32.HI R89, RZ, 0x6, R174 ;  /* 0x00000006ff597819 */ /* 0x008fe400000114ae */
[----:B------:R-:W-:Y:S02]  /*4ab0*/  IADD3.X R83, PT, PT, R248, UR13, R83, P4, P5 ;  /* 0x0000000df8537c10 */ /* 0x000fe4000a7ea453 */
[----:B------:R-:W-:Y:S01]  /*4ac0*/  IADD3.X R137, PT, PT, R112, UR13, RZ, P6, !PT ;  /* 0x0000000d70897c10 */ /* 0x000fe2000b7fe4ff */
[----:B------:R-:W-:Y:S01]  /*4ad0*/  USGXT.U32 UR14, UR6, 0xe ;  /* 0x0000000e060e789a */ /* 0x000fe20008000000 */
[----:B------:R-:W-:-:S02]  /*4ae0*/  IADD3 R92, P5, PT, R92, UR12, RZ ;  /* 0x0000000c5c5c7c10 */ /* 0x000fc4000ffbe0ff */
[----:B------:R-:W-:Y:S02]  /*4af0*/  IADD3 R100, P4, PT, R100, UR12, RZ ;  /* 0x0000000c64647c10 */ /* 0x000fe4000ff9e0ff */
[----:B------:R-:W-:Y:S02]  /*4b00*/  IADD3 R104, P3, PT, R104, UR12, RZ ;  /* 0x0000000c68687c10 */ /* 0x000fe4000ff7e0ff */
[----:B------:R-:W-:Y:S01]  /*4b10*/  IADD3 R112, P6, PT, R216, UR12, RZ ;  /* 0x0000000cd8707c10 */ /* 0x000fe2000ffde0ff */
[----:B------:R-:W-:Y:S01]  /*4b20*/  USGXT.U32 UR12, UR7, 0xe ;  /* 0x0000000e070c789a */ /* 0x000fe20008000000 */
[----:B------:R-:W-:Y:S01]  /*4b30*/  VIMNMX R89, PT, PT, R89, 0x1, !PT ;  /* 0x0000000159597848 */ /* 0x000fe20007fe0100 */
[----:B------:R-:W-:Y:S01]  /*4b40*/  UIADD3 UR22, UP1, UPT, UR14, 0x80, URZ ;  /* 0x000000800e167890 */ /* 0x000fe2000ff3e0ff */
[----:B----4-:R-:W-:Y:S01]  /*4b50*/  IMAD.SHL.U32 R237, R134, 0x40, RZ ;  /* 0x0000004086ed7824 */ /* 0x010fe200078e00ff */
[----:B------:R-:W-:Y:S01]  /*4b60*/  UIADD3 UR24, UP2, UPT, UR12, 0x2, URZ ;  /* 0x000000020c187890 */ /* 0x000fe2000ff5e0ff */
[----:B0-----:R-:W-:Y:S01]  /*4b70*/  UMOV UR4, URZ ;  /* 0x000000ff00047c82 */ /* 0x001fe20008000000 */
[----:B------:R-:W-:Y:S01]  /*4b80*/  UMOV UR5, URZ ;  /* 0x000000ff00057c82 */ /* 0x000fe20008000000 */
[----:B------:R-:W-:Y:S01]  /*4b90*/  VIADD R134, R89, 0xffffffff ;  /* 0xffffffff59867836 */ /* 0x000fe20000000000 */
[----:B------:R-:W-:Y:S01]  /*4ba0*/  IADD3.X R93, PT, PT, R93, UR13, RZ, P5, !PT ;  /* 0x0000000d5d5d7c10 */ /* 0x000fe2000affe4ff */
[----:B------:R-:W-:Y:S01]  /*4bb0*/  UIADD3.X UR25, UPT, UPT, UR5, 0x40004040, URZ, UP2, !UPT ;  /* 0x4000404005197890 */ /* 0x000fe200097fe4ff */
[----:B------:R-:W-:Y:S01]  /*4bc0*/  IADD3.X R101, PT, PT, R101, UR13, RZ, P4, !PT ;  /* 0x0000000d65657c10 */ /* 0x000fe2000a7fe4ff */
[----:B------:R-:W-:Y:S01]  /*4bd0*/  UIADD3.X UR23, UPT, UPT, UR4, 0x40004040, URZ, UP1, !UPT ;  /* 0x4000404004177890 */ /* 0x000fe20008ffe4ff */
[----:B------:R-:W-:Y:S01]  /*4be0*/  IADD3.X R105, PT, PT, R105, UR13, RZ, P3, !PT ;  /* 0x0000000d69697c10 */ /* 0x000fe20009ffe4ff */
[----:B------:R-:W-:Y:S01]  /*4bf0*/  UMOV UR6, URZ ;  /* 0x000000ff00067c82 */ /* 0x000fe20008000000 */
[----:B------:R-:W-:Y:S01]  /*4c00*/  IADD3.X R113, PT, PT, R113, UR13, RZ, P6, !PT ;  /* 0x0000000d71717c10 */ /* 0x000fe2000b7fe4ff */
[----:B------:R-:W-:Y:S01]  /*4c10*/  IMAD.SHL.U32 R135, R135, 0x40, RZ ;  /* 0x0000004087877824 */ /* 0x000fe200078e00ff */
[----:B-1----:R-:W-:Y:S01]  /*4c20*/  BAR.SYNC.DEFER_BLOCKING 0x0 ;  /* 0x0000000000007b1d */ /* 0x002fe20000010000 */
[----:B------:R-:W-:-:S05]  /*4c30*/  ISETP.NE.U32.AND P3, PT, R134, RZ, PT ;  /* 0x000000ff8600720c */ /* 0x000fca0003f65070 */
[----:B------:R-:W-:Y:S08]  /*4c40*/  @P2 BRA `(.L_x_6) ;  /* 0x0000000000842947 */ /* 0x000ff00003800000 */
[----:B------:R-:W-:Y:S02]  /*4c50*/  UIADD3 UR4, UPT, UPT, UR9, 0x2000, URZ ;  /* 0x0000200009047890 */ /* 0x000fe4000fffe0ff */
[----:B------:R-:W-:Y:S02]  /*4c60*/  USHF.R.U32.HI UR16, URZ, 0x4, UR9 ;  /* 0x00000004ff107899 */ /* 0x000fe40008011609 */
[----:B------:R-:W-:Y:S02]  /*4c70*/  USHF.R.U32.HI UR4, URZ, 0x4, UR4 ;  /* 0x00000004ff047899 */ /* 0x000fe40008011604 */
[----:B------:R-:W-:Y:S02]  /*4c80*/  USGXT.U32 UR16, UR16, 0xe ;  /* 0x0000000e1010789a */ /* 0x000fe40008000000 */
[----:B------:R-:W-:Y:S02]  /*4c90*/  USGXT.U32 UR18, UR4, 0xe ;  /* 0x0000000e0412789a */ /* 0x000fe40008000000 */
[----:B------:R-:W-:-:S02]  /*4ca0*/  UIADD3 UR34, UP1, UPT, UR16, 0x80, URZ ;  /* 0x0000008010227890 */ /* 0x000fc4000ff3e0ff */
[----:B------:R-:W-:Y:S01]  /*4cb0*/  UIADD3 UR36, UP2, UPT, UR18, 0x2, URZ ;  /* 0x0000000212247890 */ /* 0x000fe2000ff5e0ff */
[----:B------:R-:W-:Y:S01]  /*4cc0*/  UMOV UR4, URZ ;  /* 0x000000ff00047c82 */ /* 0x000fe20008000000 */
[----:B------:R-:W-:Y:S01]  /*4cd0*/  UMOV UR38, 0x0 ;  /* 0x0000000000267882 */ /* 0x000fe20000000000 */
[----:B------:R-:W-:Y:S02]  /*4ce0*/  UIADD3.X UR35, UPT, UPT, UR4, 0x40004040, URZ, UP1, !UPT ;  /* 0x4000404004237890 */ /* 0x000fe40008ffe4ff */
[----:B------:R-:W-:Y:S02]  /*4cf0*/  UIADD3.X UR37, UPT, UPT, UR4, 0x40004040, URZ, UP2, !UPT ;  /* 0x4000404004257890 */ /* 0x000fe400097fe4ff */
[----:B------:R-:W-:Y:S02]  /*4d00*/  UIADD3.64 UR26, UPT, UPT, UR34, 0x80, URZ ;  /* 0x00000080221a7897 */ /* 0x000fe4000fffe0ff */
[----:B------:R-:W-:Y:S02]  /*4d10*/  UIADD3.64 UR28, UPT, UPT, UR36, 0x2, URZ ;  /* 0x00000002241c7897 */ /* 0x000fe4000fffe0ff */
[----:B------:R-:W-:-:S02]  /*4d20*/  UIADD3.64 UR30, UPT, UPT, UR34, 0x100, URZ ;  /* 0x00000100221e7897 */ /* 0x000fc4000fffe0ff */
[----:B------:R-:W-:Y:S01]  /*4d30*/  UIADD3.64 UR32, UPT, UPT, UR36, 0x4, URZ ;  /* 0x0000000424207897 */ /* 0x000fe2000fffe0ff */
[----:B------:R-:W-:Y:S01]  /*4d40*/  UMOV UR39, 0x4108490 ;  /* 0x0410849000277882 */ /* 0x000fe20000000000 */
[----:B------:R-:W-:Y:S01]  /*4d50*/  UMOV UR17, 0x40004040 ;  /* 0x4000404000117882 */ /* 0x000fe20000000000 */
[----:B------:R-:W-:Y:S01]  /*4d60*/  UMOV UR19, 0x40004040 ;  /* 0x4000404000137882 */ /* 0x000fe20000000000 */
[----:B------:R-:W-:Y:S01]  /*4d70*/  UMOV UR40, 0x0 ;  /* 0x0000000000287882 */ /* 0x000fe20000000000 */
[----:B------:R-:W-:Y:S01]  /*4d80*/  UMOV UR41, 0x4108490 ;  /* 0x0410849000297882 */ /* 0x000fe20000000000 */
[----:B------:R-:W-:Y:S01]  /*4d90*/  UMOV UR42, 0x0 ;  /* 0x00000000002a7882 */ /* 0x000fe20000000000 */
[----:B------:R-:W-:Y:S01]  /*4da0*/  UMOV UR43, 0x4108490 ;  /* 0x04108490002b7882 */ /* 0x000fe20000000000 */
[----:B------:R-:W-:Y:S01]  /*4db0*/  UMOV UR4, UR11 ;  /* 0x0000000b00047c82 */ /* 0x000fe20008000000 */
[----:B------:R-:W-:Y:S01]  /*4dc0*/  UMOV UR5, URZ ;  /* 0x000000ff00057c82 */ /* 0x000fe20008000000 */
[----:B------:R0:W-:Y:S01]  /*4dd0*/  UTCHMMA gdesc[UR16], gdesc[UR18], tmem[UR8], tmem[UR38], idesc[UR39], !UPT ;  /* 0x00ff2612100075ea */ /* 0x0001e2000f800008 */
[----:B------:R-:W-:Y:S01]  /*4de0*/  UMOV UR44, 0x0 ;  /* 0x00000000002c7882 */ /* 0x000fe20000000000 */
[----:B------:R-:W-:Y:S01]  /*4df0*/  UMOV UR45, 0x4108490 ;  /* 0x04108490002d7882 */ /* 0x000fe20000000000 */
[----:B------:R0:W-:Y:S01]  /*4e00*/  UTCHMMA gdesc[UR34], gdesc[UR36], tmem[UR8], tmem[UR40], idesc[UR41], UPT ;  /* 0x00ff2824220075ea */ /* 0x0001e2000b800008 */
[----:B------:R-:W-:Y:S01]  /*4e10*/  UMOV UR4, UR4 ;  /* 0x0000000400047c82 */ /* 0x000fe20008000000 */
[----:B------:R0:W-:Y:S01]  /*4e20*/  UTCHMMA gdesc[UR26], gdesc[UR28], tmem[UR8], tmem[UR42], idesc[UR43], UPT ;  /* 0x00ff2a1c1a0075ea */ /* 0x0001e2000b800008 */
[----:B------:R0:W-:Y:S01]  /*4e30*/  UTCHMMA gdesc[UR30], gdesc[UR32], tmem[UR8], tmem[UR44], idesc[UR45], UPT ;  /* 0x00ff2c201e0075ea */ /* 0x0001e2000b800008 */
[----:B------:R0:W-:Y:S01]  /*4e40*/  UTCBAR [UR4], URZ ;  /* 0x000000ff040073e9 */ /* 0x0001e200080000ff */
[----:B------:R-:W-:Y:S01]  /*4e50*/  NOP ;  /* 0x0000000000007918 */ /* 0x000fe20000000000 */
.L_x_6:
[----:B------:R-:W-:Y:S05]  /*4e60*/  @!P3 BRA `(.L_x_7) ;  /* 0x000000140050b947 */ /* 0x000fea0003800000 */
[----:B------:R-:W-:Y:S01]  /*4e70*/  VIADD R88, R88, 0xffffffc0 ;  /* 0xffffffc058587836 */ /* 0x000fe20000000000 */
[----:B0-----:R-:W-:Y:S01]  /*4e80*/  UIADD3.64 UR18, UPT, UPT, UR22, 0x80, URZ ;  /* 0x0000008016127897 */ /* 0x001fe2000fffe0ff */
[----:B------:R-:W-:Y:S01]  /*4e90*/  IMAD.MOV.U32 R89, RZ, RZ, R137 ;  /* 0x000000ffff597224 */ /* 0x000fe200078e0089 */
[----:B------:R-:W-:Y:S02]  /*4ea0*/  UIADD3.64 UR26, UPT, UPT, UR24, 0x2, URZ ;  /* 0x00000002181a7897 */ /* 0x000fe4000fffe0ff */
[----:B------:R-:W-:Y:S01]  /*4eb0*/  R2UR UR32, R88 ;  /* 0x00000000582072ca */ /* 0x000fe200000e0000 */
[----:B------:R-:W-:Y:S01]  /*4ec0*/  IMAD.MOV.U32 R88, RZ, RZ, R136 ;  /* 0x000000ffff587224 */ /* 0x000fe200078e0088 */
[----:B------:R-:W-:Y:S02]  /*4ed0*/  UIADD3.64 UR28, UPT, UPT, UR22, 0x100, URZ ;  /* 0x00000100161c7897 */ /* 0x000fe4000fffe0ff */
[----:B------:R-:W-:Y:S01]  /*4ee0*/  UIADD3.64 UR30, UPT, UPT, UR24, 0x4, URZ ;  /* 0x00000004181e7897 */ /* 0x000fe2000fffe0ff */
[----:B------:R-:W-:Y:S01]  /*4ef0*/  UMOV UR5, 0x1 ;  /* 0x0000000100057882 */ /* 0x000fe20000000000 */
[----:B------:R-:W-:-:S10]  /*4f00*/  UMOV UR4, URZ ;  /* 0x000000ff00047c82 */ /* 0x000fd40008000000 */
.L_x_10:
[----:B------:R-:W-:Y:S01]  /*4f10*/  USHF.L.U32 UR6, UR6, 0x1f, URZ ;  /* 0x0000001f06067899 */ /* 0x000fe200080006ff */
[----:B------:R-:W-:-:S04]  /*4f20*/  IMAD.WIDE R84, R237, 0x2, R84 ;  /* 0x00000002ed547825 */ /* 0x000fc800078e0254 */
[----:B------:R-:W-:-:S04]  /*4f30*/  IMAD.WIDE R86, R237, 0x2, R86 ;  /* 0x00000002ed567825 */ /* 0x000fc800078e0256 */
[----:B0-----:R-:W-:-:S04]  /*4f40*/  IMAD.U32 R136, RZ, RZ, UR6 ;  /* 0x00000006ff887e24 */ /* 0x001fc8000f8e00ff */
[----:B------:R-:W0:Y:S02]  /*4f50*/  SYNCS.PHASECHK.TRANS64.TRYWAIT P2, [UR11], R136 ;  /* 0x00000088ff0075a7 */ /* 0x000e24000804110b */
[----:B0-----:R-:W-:Y:S05]  /*4f60*/  @!P2 BRA `(.L_x_8) ;  /* 0x000000240060a947 */ /* 0x001fea0003800000 */
.L_x_16:
[----:B------:R-:W-:Y:S01]  /*4f70*/  ISETP.GE.AND P4, PT, R139, UR32, PT ;  /* 0x000000208b007c0c */ /* 0x000fe2000bf86270 */
[----:B------:R-:W-:Y:S01]  /*4f80*/  IMAD.WIDE R2, R237, 0x2, R2 ;  /* 0x00000002ed027825 */ /* 0x000fe200078e0202 */
[----:B------:R-:W-:Y:S02]  /*4f90*/  ISETP.GE.AND P5, PT, R175, UR32, PT ;  /* 0x00000020af007c0c */ /* 0x000fe4000bfa6270 */
[----:B------:R-:W-:Y:S01]  /*4fa0*/  ISETP.GE.AND P6, PT, R231, UR32, PT ;  /* 0x00000020e7007c0c */ /* 0x000fe2000bfc6270 */
[C---:B------:R-:W-:Y:S01]  /*4fb0*/  IMAD.WIDE R88, R237.reuse, 0x2, R88 ;  /* 0x00000002ed587825 */ /* 0x040fe200078e0258 */
[----:B------:R-:W-:Y:S02]  /*4fc0*/  PRMT R184, RZ, 0x7610, R184 ;  /* 0x00007610ffb87816 */ /* 0x000fe400000000b8 */
[----:B------:R-:W-:Y:S01]  /*4fd0*/  PRMT R190, RZ, 0x7610, R190 ;  /* 0x00007610ffbe7816 */ /* 0x000fe200000000be */
[----:B------:R-:W-:Y:S01]  /*4fe0*/  IMAD.WIDE R4, R237, 0x2, R4 ;  /* 0x00000002ed047825 */ /* 0x000fe200078e0204 */
[----:B------:R-:W-:-:S02]  /*4ff0*/  PRMT R186, RZ, 0x7610, R186 ;  /* 0x00007610ffba7816 */ /* 0x000fc400000000ba */
[----:B------:R-:W-:Y:S01]  /*5000*/  ISETP.GE.AND P3, PT, R177, UR32, PT ;  /* 0x00000020b1007c0c */ /* 0x000fe2000bf66270 */
[----:B------:R-:W2:Y:S01]  /*5010*/  @!P4 LDG.E.U16 R184, desc[UR20][R2.64] ;  /* 0x0000001402b8c981 */ /* 0x000ea2000c1e1500 */
[----:B------:R-:W-:Y:S01]  /*5020*/  ISETP.GE.AND P2, PT, R179, UR32, PT ;  /* 0x00000020b3007c0c */ /* 0x000fe2000bf46270 */
[----:B------:R-:W-:Y:S01]  /*5030*/  IMAD.WIDE R92, R237, 0x2, R92 ;  /* 0x00000002ed5c7825 */ /* 0x000fe200078e025c */
[----:B------:R-:W-:Y:S01]  /*5040*/  ISETP.GE.AND P4, PT, R193, UR32, PT ;  /* 0x00000020c1007c0c */ /* 0x000fe2000bf86270 */
[----:B------:R-:W3:Y:S01]  /*5050*/  @!P5 LDG.E.U16 R190, desc[UR20][R88.64] ;  /* 0x0000001458bed981 */ /* 0x000ee2000c1e1500 */
[----:B------:R-:W-:Y:S01]  /*5060*/  ISETP.GE.AND P5, PT, R185, UR32, PT ;  /* 0x00000020b9007c0c */ /* 0x000fe2000bfa6270 */
[----:B------:R-:W-:Y:S02]  /*5070*/  IMAD.WIDE R108, R237, 0x2, R108 ;  /* 0x00000002ed6c7825 */ /* 0x000fe400078e026c */
[----:B------:R-:W4:Y:S01]  /*5080*/  @!P6 LDG.E.U16 R186, desc[UR20][R4.64] ;  /* 0x0000001404bae981 */ /* 0x000f22000c1e1500 */
[----:B------:R-:W-:Y:S01]  /*5090*/  ISETP.GE.AND P6, PT, R181, UR32, PT ;  /* 0x00000020b5007c0c */ /* 0x000fe2000bfc6270 */
[----:B------:R-:W-:Y:S01]  /*50a0*/  IMAD.WIDE R104, R237, 0x2, R104 ;  /* 0x00000002ed687825 */ /* 0x000fe200078e0268 */
[----:B------:R-:W-:-:S02]  /*50b0*/  PRMT R192, RZ, 0x7610, R192 ;  /* 0x00007610ffc07816 */ /* 0x000fc400000000c0 */
[----:B------:R-:W-:Y:S01]  /*50c0*/  PRMT R196, RZ, 0x7610, R196 ;  /* 0x00007610ffc47816 */ /* 0x000fe200000000c4 */
[C---:B------:R-:W-:Y:S01]  /*50d0*/  IMAD.WIDE R124, R237.reuse, 0x2, R124 ;  /* 0x00000002ed7c7825 */ /* 0x040fe200078e027c */
[----:B------:R-:W-:Y:S02]  /*50e0*/  PRMT R198, RZ, 0x7610, R198 ;  /* 0x00007610ffc67816 */ /* 0x000fe400000000c6 */
[----:B------:R-:W-:Y:S01]  /*50f0*/  PRMT R202, RZ, 0x7610, R202 ;  /* 0x00007610ffca7816 */ /* 0x000fe200000000ca */
[----:B------:R-:W-:Y:S01]  /*5100*/  IMAD.WIDE R120, R237, 0x2, R120 ;  /* 0x00000002ed787825 */ /* 0x000fe200078e0278 */
[----:B------:R-:W-:Y:S01]  /*5110*/  PRMT R200, RZ, 0x7610, R200 ;  /* 0x00007610ffc87816 */ /* 0x000fe200000000c8 */
[----:B------:R-:W5:Y:S01]  /*5120*/  @!P3 LDG.E.U16 R192, desc[UR20][R92.64] ;  /* 0x000000145cc0b981 */ /* 0x000f62000c1e1500 */
[----:B------:R-:W-:Y:S01]  /*5130*/  ISETP.GE.AND P3, PT, R183, UR32, PT ;  /* 0x00000020b7007c0c */ /* 0x000fe2000bf66270 */
[----:B------:R-:W-:Y:S02]  /*5140*/  IMAD.WIDE R132, R237, 0x2, R132 ;  /* 0x00000002ed847825 */ /* 0x000fe400078e0284 */
[----:B------:R-:W4:Y:S01]  /*5150*/  @!P2 LDG.E.U16 R196, desc[UR20][R104.64] ;  /* 0x0000001468c4a981 */ /* 0x000f22000c1e1500 */
[----:B------:R-:W-:Y:S01]  /*5160*/  ISETP.GE.AND P2, PT, R195, UR32, PT ;  /* 0x00000020c3007c0c */ /* 0x000fe2000bf46270 */
[----:B------:R-:W-:-:S02]  /*5170*/  IMAD.WIDE R118, R237, 0x2, R118 ;  /* 0x00000002ed767825 */ /* 0x000fc400078e0276 */
[----:B------:R-:W5:Y:S01]  /*5180*/  @!P4 LDG.E.U16 R198, desc[UR20][R108.64] ;  /* 0x000000146cc6c981 */ /* 0x000f62000c1e1500 */
[----:B------:R-:W-:Y:S01]  /*5190*/  ISETP.GE.AND P4, PT, R187, UR32, PT ;  /* 0x00000020bb007c0c */ /* 0x000fe2000bf86270 */
[----:B------:R-:W-:Y:S02]  /*51a0*/  IMAD.WIDE R130, R237, 0x2, R130 ;  /* 0x00000002ed827825 */ /* 0x000fe400078e0282 */
[----:B------:R-:W5:Y:S01]  /*51b0*/  @!P5 LDG.E.U16 R202, desc[UR20][R124.64] ;  /* 0x000000147ccad981 */ /* 0x000f62000c1e1500 */
[----:B------:R-:W-:Y:S01]  /*51c0*/  ISETP.GE.AND P5, PT, R189, UR32, PT ;  /* 0x00000020bd007c0c */ /* 0x000fe2000bfa6270 */
[----:B------:R-:W-:Y:S02]  /*51d0*/  IMAD.WIDE R106, R237, 0x2, R106 ;  /* 0x00000002ed6a7825 */ /* 0x000fe400078e026a */
[----:B------:R-:W5:Y:S01]  /*51e0*/  @!P6 LDG.E.U16 R200, desc[UR20][R120.64] ;  /* 0x0000001478c8e981 */ /* 0x000f62000c1e1500 */
[----:B------:R-:W-:Y:S01]  /*51f0*/  ISETP.GE.AND P6, PT, R197, UR32, PT ;  /* 0x00000020c5007c0c */ /* 0x000fe2000bfc6270 */
[----:B------:R-:W-:Y:S01]  /*5200*/  IMAD.WIDE R114, R237, 0x2, R114 ;  /* 0x00000002ed727825 */ /* 0x000fe200078e0272 */
[----:B------:R-:W-:-:S02]  /*5210*/  PRMT R204, RZ, 0x7610, R204 ;  /* 0x00007610ffcc7816 */ /* 0x000fc400000000cc */
[----:B------:R-:W-:Y:S02]  /*5220*/  PRMT R206, RZ, 0x7610, R206 ;  /* 0x00007610ffce7816 */ /* 0x000fe400000000ce */
[----:B------:R-:W-:Y:S02]  /*5230*/  PRMT R208, RZ, 0x7610, R208 ;  /* 0x00007610ffd07816 */ /* 0x000fe400000000d0 */
[----:B------:R-:W-:Y:S01]  /*5240*/  PRMT R212, RZ, 0x7610, R212 ;  /* 0x00007610ffd47816 */ /* 0x000fe200000000d4 */
[----:B------:R-:W5:Y:S01]  /*5250*/  @!P3 LDG.E.U16 R204, desc[UR20][R132.64] ;  /* 0x0000001484ccb981 */ /* 0x000f62000c1e1500 */
[----:B------:R-:W-:Y:S02]  /*5260*/  PRMT R210, RZ, 0x7610, R210 ;  /* 0x00007610ffd27816 */ /* 0x000fe400000000d2 */
[----:B------:R-:W-:Y:S01]  /*5270*/  ISETP.GE.AND P3, PT, R191, UR32, PT ;  /* 0x00000020bf007c0c */ /* 0x000fe2000bf66270 */
[----:B------:R-:W5:Y:S01]  /*5280*/  @!P2 LDG.E.U16 R206, desc[UR20][R130.64] ;  /* 0x0000001482cea981 */ /* 0x000f62000c1e1500 */
[----:B------:R-:W-:-:S03]  /*5290*/  ISETP.GE.AND P2, PT, R199, UR32, PT ;  /* 0x00000020c7007c0c */ /* 0x000fc6000bf46270 */
[----:B------:R-:W5:Y:S01]  /*52a0*/  @!P4 LDG.E.U16 R208, desc[UR20][R118.64] ;  /* 0x0000001476d0c981 */ /* 0x000f62000c1e1500 */
[----:B------:R-:W-:-:S03]  /*52b0*/  ISETP.GE.AND P4, PT, R201, UR32, PT ;  /* 0x00000020c9007c0c */ /* 0x000fc6000bf86270 */
[----:B------:R-:W5:Y:S01]  /*52c0*/  @!P5 LDG.E.U16 R212, desc[UR20][R106.64] ;  /* 0x000000146ad4d981 */ /* 0x000f62000c1e1500 */
[----:B------:R-:W-:-:S03]  /*52d0*/  ISETP.GE.AND P5, PT, R203, UR32, PT ;  /* 0x00000020cb007c0c */ /* 0x000fc6000bfa6270 */
[----:B------:R-:W5:Y:S01]  /*52e0*/  @!P6 LDG.E.U16 R210, desc[UR20][R114.64] ;  /* 0x0000001472d2e981 */ /* 0x000f62000c1e1500 */
[----:B------:R-:W-:Y:S02]  /*52f0*/  ISETP.GE.AND P6, PT, R233, UR32, PT ;  /* 0x00000020e9007c0c */ /* 0x000fe4000bfc6270 */
[----:B------:R-:W-:Y:S01]  /*5300*/  PRMT R216, RZ, 0x7610, R216 ;  /* 0x00007610ffd87816 */ /* 0x000fe200000000d8 */
[C---:B------:R-:W-:Y:S01]  /*5310*/  IMAD.WIDE R102, R237.reuse, 0x2, R102 ;  /* 0x00000002ed667825 */ /* 0x040fe200078e0266 */
[----:B------:R-:W-:Y:S02]  /*5320*/  PRMT R214, RZ, 0x7610, R214 ;  /* 0x00007610ffd67816 */ /* 0x000fe400000000d6 */
[----:B------:R-:W-:Y:S01]  /*5330*/  PRMT R218, RZ, 0x7610, R218 ;  /* 0x00007610ffda7816 */ /* 0x000fe200000000da */
[C---:B------:R-:W-:Y:S01]  /*5340*/  IMAD.WIDE R100, R237.reuse, 0x2, R100 ;  /* 0x00000002ed647825 */ /* 0x040fe200078e0264 */
[----:B------:R-:W-:Y:S01]  /*5350*/  PRMT R194, RZ, 0x7610, R194 ;  /* 0x00007610ffc27816 */ /* 0x000fe200000000c2 */
[----:B------:R-:W5:Y:S01]  /*5360*/  @!P3 LDG.E.U16 R216, desc[UR20][R86.64] ;  /* 0x0000001456d8b981 */ /* 0x000f62000c1e1500 */
[----:B------:R-:W-:Y:S01]  /*5370*/  PRMT R188, RZ, 0x7610, R188 ;  /* 0x00007610ffbc7816 */ /* 0x000fe200000000bc */
[----:B------:R-:W-:-:S02]  /*5380*/  IMAD.WIDE R6, R237, 0x2, R6 ;  /* 0x00000002ed067825 */ /* 0x000fc400078e0206 */
[----:B------:R-:W5:Y:S04]  /*5390*/  @!P2 LDG.E.U16 R214, desc[UR20][R102.64] ;  /* 0x0000001466d6a981 */ /* 0x000f68000c1e1500 */
[----:B------:R-:W5:Y:S04]  /*53a0*/  @!P4 LDG.E.U16 R218, desc[UR20][R84.64] ;  /* 0x0000001454dac981 */ /* 0x000f68000c1e1500 */
[----:B------:R-:W5:Y:S04]  /*53b0*/  @!P5 LDG.E.U16 R194, desc[UR20][R100.64] ;  /* 0x0000001464c2d981 */ /* 0x000f68000c1e1500 */
[----:B------:R-:W5:Y:S01]  /*53c0*/  @!P6 LDG.E.U16 R188, desc[UR20][R6.64] ;  /* 0x0000001406bce981 */ /* 0x000f62000c1e1500 */
[----:B------:R-:W-:Y:S01]  /*53d0*/  ISETP.GE.AND P4, PT, R235, UR32, PT ;  /* 0x00000020eb007c0c */ /* 0x000fe2000bf86270 */
[----:B------:R-:W-:Y:S01]  /*53e0*/  IMAD.WIDE R8, R237, 0x2, R8 ;  /* 0x00000002ed087825 */ /* 0x000fe200078e0208 */
[----:B------:R-:W-:-:S02]  /*53f0*/  PRMT R137, RZ, 0x7610, R137 ;  /* 0x00007610ff897816 */ /* 0x000fc40000000089 */
[----:B------:R-:W-:Y:S02]  /*5400*/  ISETP.GE.AND P3, PT, R205, UR32, PT ;  /* 0x00000020cd007c0c */ /* 0x000fe4000bf66270 */
[----:B------:R-:W-:Y:S02]  /*5410*/  ISETP.GE.AND P2, PT, R225, UR32, PT ;  /* 0x00000020e1007c0c */ /* 0x000fe4000bf46270 */
[----:B------:R-:W-:-:S05]  /*5420*/  ISETP.GE.AND P5, PT, R207, UR32, PT ;  /* 0x00000020cf007c0c */ /* 0x000fca000bfa6270 */
[----:B------:R-:W5:Y:S01]  /*5430*/  @!P4 LDG.E.U16 R137, desc[UR20][R8.64] ;  /* 0x000000140889c981 */ /* 0x000f62000c1e1500 */
[----:B------:R-:W-:Y:S01]  /*5440*/  ISETP.GE.AND P4, PT, R217, UR32, PT ;  /* 0x00000020d9007c0c */ /* 0x000fe2000bf86270 */
[C---:B------:R-:W-:Y:S01]  /*5450*/  IMAD.WIDE R12, R237.reuse, 0x2, R12 ;  /* 0x00000002ed0c7825 */ /* 0x040fe200078e020c */
[----:B------:R-:W-:Y:S02]  /*5460*/  PRMT R136, RZ, 0x7610, R136 ;  /* 0x00007610ff887816 */ /* 0x000fe40000000088 */
[----:B------:R-:W-:Y:S01]  /*5470*/  PRMT R241, RZ, 0x7610, R241 ;  /* 0x00007610fff17816 */ /* 0x000fe200000000f1 */
[C---:B------:R-:W-:Y:S01]  /*5480*/  IMAD.WIDE R112, R237.reuse, 0x2, R112 ;  /* 0x00000002ed707825 */ /* 0x040fe200078e0270 */
[----:B------:R-:W-:Y:S02]  /*5490*/  PRMT R174, RZ, 0x7610, R174 ;  /* 0x00007610ffae7816 */ /* 0x000fe400000000ae */
[----:B------:R-:W-:Y:S01]  /*54a0*/  PRMT R243, RZ, 0x7610, R243 ;  /* 0x00007610fff37816 */ /* 0x000fe200000000f3 */
[C---:B------:R-:W-:Y:S01]  /*54b0*/  IMAD.WIDE R128, R237.reuse, 0x2, R128 ;  /* 0x00000002ed807825 */ /* 0x040fe200078e0280 */
[----:B------:R-:W5:Y:S03]  /*54c0*/  @!P3 LDG.E.U16 R136, desc[UR20][R112.64] ;  /* 0x000000147088b981 */ /* 0x000f66000c1e1500 */
[----:B------:R-:W-:Y:S01]  /*54d0*/  IMAD.WIDE R116, R237, 0x2, R116 ;  /* 0x00000002ed747825 */ /* 0x000fe200078e0274 */
[----:B------:R-:W5:Y:S01]  /*54e0*/  @!P5 LDG.E.U16 R174, desc[UR20][R128.64] ;  /* 0x0000001480aed981 */ /* 0x000f62000c1e1500 */
[----:B------:R-:W-:-:S02]  /*54f0*/  ISETP.GE.AND P3, PT, R209, UR32, PT ;  /* 0x00000020d1007c0c */ /* 0x000fc4000bf66270 */
[----:B------:R-:W-:Y:S01]  /*5500*/  ISETP.GE.AND P5, PT, R211, UR32, PT ;  /* 0x00000020d3007c0c */ /* 0x000fe2000bfa6270 */
[----:B------:R-:W5:Y:S01]  /*5510*/  @!P2 LDG.E.U16 R241, desc[UR20][R116.64] ;  /* 0x0000001474f1a981 */ /* 0x000f62000c1e1500 */
[----:B------:R-:W-:-:S03]  /*5520*/  ISETP.GE.AND P2, PT, R227, UR32, PT ;  /* 0x00000020e3007c0c */ /* 0x000fc6000bf46270 */
        /* <DEDUP_REMOVED lines=15> */
[----:B------:R-:W-:Y:S02]  /*5620*/  ISETP.GE.AND P2, PT, R229, UR32, PT ;  /* 0x00000020e5007c0c */ /* 0x000fe4000bf46270 */
[----:B------:R-:W-:Y:S01]  /*5630*/  ISETP.GE.AND P5, PT, R223, UR32, PT ;  /* 0x00000020df007c0c */ /* 0x000fe2000bfa6270 */
[----:B------:R-:W5:Y:S01]  /*5640*/  @!P4 LDG.E.U16 R247, desc[UR20][R14.64] ;  /* 0x000000140ef7c981 */ /* 0x000f62000c1e1500 */
[----:B------:R-:W-:Y:S01]  /*5650*/  ISETP.GE.AND P4, PT, R221, UR32, PT ;  /* 0x00000020dd007c0c */ /* 0x000fe2000bf86270 */
[C---:B------:R-:W-:Y:S01]  /*5660*/  IMAD.WIDE R10, R237.reuse, 0x2, R10 ;  /* 0x00000002ed0a7825 */ /* 0x040fe200078e020a */
[----:B------:R-:W-:Y:S02]  /*5670*/  PRMT R239, RZ, 0x7610, R239 ;  /* 0x00007610ffef7816 */ /* 0x000fe400000000ef */
[----:B------:R-:W-:Y:S01]  /*5680*/  PRMT R180, RZ, 0x7610, R180 ;  /* 0x00007610ffb47816 */ /* 0x000fe200000000b4 */
[----:B------:R-:W-:Y:S01]  /*5690*/  IMAD.WIDE R16, R237, 0x2, R16 ;  /* 0x00000002ed107825 */ /* 0x000fe200078e0210 */
[----:B------:R-:W-:-:S02]  /*56a0*/  PRMT R249, RZ, 0x7610, R249 ;  /* 0x00007610fff97816 */ /* 0x000fc400000000f9 */
[----:B------:R-:W-:Y:S01]  /*56b0*/  PRMT R182, RZ, 0x7610, R182 ;  /* 0x00007610ffb67816 */ /* 0x000fe200000000b6 */
[C---:B------:R-:W-:Y:S01]  /*56c0*/  IMAD.WIDE R82, R237.reuse, 0x2, R82 ;  /* 0x00000002ed527825 */ /* 0x040fe200078e0252 */
[----:B------:R-:W-:Y:S01]  /*56d0*/  PRMT R251, RZ, 0x7610, R251 ;  /* 0x00007610fffb7816 */ /* 0x000fe200000000fb */
[----:B------:R-:W5:Y:S02]  /*56e0*/  @!P6 LDG.E.U16 R239, desc[UR20][R10.64] ;  /* 0x000000140aefe981 */ /* 0x000f64000c1e1500 */
[C---:B------:R-:W-:Y:S02]  /*56f0*/  IMAD.WIDE R90, R237.reuse, 0x2, R90 ;  /* 0x00000002ed5a7825 */ /* 0x040fe400078e025a */
[----:B------:R-:W5:Y:S02]  /*5700*/  @!P5 LDG.E.U16 R182, desc[UR20][R82.64] ;  /* 0x0000001452b6d981 */ /* 0x000f64000c1e1500 */
[----:B------:R-:W-:Y:S02]  /*5710*/  IMAD.WIDE R98, R237, 0x2, R98 ;  /* 0x00000002ed627825 */ /* 0x000fe400078e0262 */
[----:B------:R-:W5:Y:S04]  /*5720*/  @!P2 LDG.E.U16 R249, desc[UR20][R90.64] ;  /* 0x000000145af9a981 */ /* 0x000f68000c1e1500 */
[----:B------:R-:W5:Y:S04]  /*5730*/  @!P3 LDG.E.U16 R180, desc[UR20][R98.64] ;  /* 0x0000001462b4b981 */ /* 0x000f68000c1e1500 */
[----:B------:R-:W5:Y:S01]  /*5740*/  @!P4 LDG.E.U16 R251, desc[UR20][R16.64] ;  /* 0x0000001410fbc981 */ /* 0x000f62000c1e1500 */
[----:B------:R-:W-:Y:S01]  /*5750*/  BAR.SYNC.DEFER_BLOCKING 0x0 ;  /* 0x0000000000007b1d */ /* 0x000fe20000010000 */
[----:B------:R-:W-:Y:S01]  /*5760*/  ISETP.GE.AND P2, PT, R138, UR32, PT ;  /* 0x000000208a007c0c */ /* 0x000fe2000bf46270 */
[----:B------:R-:W-:Y:S01]  /*5770*/  IMAD.WIDE R72, R135, 0x2, R72 ;  /* 0x0000000287487825 */ /* 0x000fe200078e0248 */
[----:B------:R-:W-:-:S02]  /*5780*/  PRMT R224, RZ, 0x7610, R224 ;  /* 0x00007610ffe07816 */ /* 0x000fc400000000e0 */
[----:B------:R-:W-:Y:S01]  /*5790*/  PRMT R232, RZ, 0x7610, R232 ;  /* 0x00007610ffe87816 */ /* 0x000fe200000000e8 */
[C---:B------:R-:W-:Y:S01]  /*57a0*/  IMAD.WIDE R66, R135.reuse, 0x2, R66 ;  /* 0x0000000287427825 */ /* 0x040fe200078e0242 */
[----:B------:R-:W-:Y:S02]  /*57b0*/  PRMT R240, RZ, 0x7610, R240 ;  /* 0x00007610fff07816 */ /* 0x000fe400000000f0 */
[----:B------:R-:W-:Y:S01]  /*57c0*/  PRMT R226, RZ, 0x7610, R226 ;  /* 0x00007610ffe27816 */ /* 0x000fe200000000e2 */
[C---:B------:R-:W-:Y:S01]  /*57d0*/  IMAD.WIDE R58, R135.reuse, 0x2, R58 ;  /* 0x00000002873a7825 */ /* 0x040fe200078e023a */
[----:B------:R-:W-:Y:S02]  /*57e0*/  PRMT R234, RZ, 0x7610, R234 ;  /* 0x00007610ffea7816 */ /* 0x000fe400000000ea */
[----:B------:R-:W-:Y:S01]  /*57f0*/  PRMT R242, RZ, 0x7610, R242 ;  /* 0x00007610fff27816 */ /* 0x000fe200000000f2 */
[----:B------:R-:W-:Y:S01]  /*5800*/  IMAD.WIDE R50, R135, 0x2, R50 ;  /* 0x0000000287327825 */ /* 0x000fe200078e0232 */
[----:B------:R-:W-:-:S02]  /*5810*/  PRMT R220, RZ, 0x7610, R220 ;  /* 0x00007610ffdc7816 */ /* 0x000fc400000000dc */
[----:B------:R-:W-:Y:S01]  /*5820*/  PRMT R228, RZ, 0x7610, R228 ;  /* 0x00007610ffe47816 */ /* 0x000fe200000000e4 */
[C---:B------:R-:W-:Y:S01]  /*5830*/  IMAD.WIDE R42, R135.reuse, 0x2, R42 ;  /* 0x00000002872a7825 */ /* 0x040fe200078e022a */
[----:B------:R-:W-:Y:S02]  /*5840*/  PRMT R236, RZ, 0x7610, R236 ;  /* 0x00007610ffec7816 */ /* 0x000fe400000000ec */
[----:B------:R-:W-:Y:S01]  /*5850*/  PRMT R244, RZ, 0x7610, R244 ;  /* 0x00007610fff47816 */ /* 0x000fe200000000f4 */
[C---:B------:R-:W-:Y:S01]  /*5860*/  IMAD.WIDE R34, R135.reuse, 0x2, R34 ;  /* 0x0000000287227825 */ /* 0x040fe200078e0222 */
[----:B------:R-:W-:Y:S01]  /*5870*/  PRMT R222, RZ, 0x7610, R222 ;  /* 0x00007610ffde7816 */ /* 0x000fe200000000de */
[----:B------:R-:W5:Y:S02]  /*5880*/  @!P2 LDG.E.U16 R224, desc[UR20][R58.64] ;  /* 0x000000143ae0a981 */ /* 0x000f64000c1e1500 */
[C---:B------:R-:W-:Y:S01]  /*5890*/  IMAD.WIDE R26, R135.reuse, 0x2, R26 ;  /* 0x00000002871a7825 */ /* 0x040fe200078e021a */
[----:B------:R-:W-:Y:S01]  /*58a0*/  PRMT R230, RZ, 0x7610, R230 ;  /* 0x00007610ffe67816 */ /* 0x000fe200000000e6 */
[----:B------:R-:W5:Y:S02]  /*58b0*/  @!P2 LDG.E.U16 R232, desc[UR20][R66.64] ;  /* 0x0000001442e8a981 */ /* 0x000f64000c1e1500 */
[C---:B------:R-:W-:Y:S01]  /*58c0*/  IMAD.WIDE R18, R135.reuse, 0x2, R18 ;  /* 0x0000000287127825 */ /* 0x040fe200078e0212 */
[----:B------:R-:W-:Y:S01]  /*58d0*/  PRMT R238, RZ, 0x7610, R238 ;  /* 0x00007610ffee7816 */ /* 0x000fe200000000ee */
[----:B------:R-:W5:Y:S01]  /*58e0*/  @!P2 LDG.E.U16 R240, desc[UR20][R72.64] ;  /* 0x0000001448f0a981 */ /* 0x000f62000c1e1500 */
[----:B------:R-:W-:Y:S01]  /*58f0*/  PRMT R246, RZ, 0x7610, R246 ;  /* 0x00007610fff67816 */ /* 0x000fe200000000f6 */
[----:B------:R-:W-:-:S04]  /*5900*/  IMAD.WIDE R74, R135, 0x2, R74 ;  /* 0x00000002874a7825 */ /* 0x000fc800078e024a */
[C---:B------:R-:W-:Y:S01]  /*5910*/  IMAD.WIDE R68, R135.reuse, 0x2, R68 ;  /* 0x0000000287447825 */ /* 0x040fe200078e0244 */
[----:B------:R-:W5:Y:S03]  /*5920*/  @!P2 LDG.E.U16 R242, desc[UR20][R74.64] ;  /* 0x000000144af2a981 */ /* 0x000f66000c1e1500 */
[C---:B------:R-:W-:Y:S01]  /*5930*/  IMAD.WIDE R60, R135.reuse, 0x2, R60 ;  /* 0x00000002873c7825 */ /* 0x040fe200078e023c */
[----:B------:R-:W5:Y:S03]  /*5940*/  @!P2 LDG.E.U16 R234, desc[UR20][R68.64] ;  /* 0x0000001444eaa981 */ /* 0x000f66000c1e1500 */
[C---:B------:R-:W-:Y:S01]  /*5950*/  IMAD.WIDE R52, R135.reuse, 0x2, R52 ;  /* 0x0000000287347825 */ /* 0x040fe200078e0234 */
[----:B------:R-:W5:Y:S03]  /*5960*/  @!P2 LDG.E.U16 R226, desc[UR20][R60.64] ;  /* 0x000000143ce2a981 */ /* 0x000f66000c1e1500 */
[----:B------:R-:W-:-:S04]  /*5970*/  IMAD.WIDE R44, R135, 0x2, R44 ;  /* 0x00000002872c7825 */ /* 0x000fc800078e022c */
[----:B------:R-:W-:-:S04]  /*5980*/  IMAD.WIDE R36, R135, 0x2, R36 ;  /* 0x0000000287247825 */ /* 0x000fc800078e0224 */
[----:B------:R-:W-:-:S04]  /*5990*/  IMAD.WIDE R28, R135, 0x2, R28 ;  /* 0x00000002871c7825 */ /* 0x000fc800078e021c */
[----:B------:R-:W-:-:S04]  /*59a0*/  IMAD.WIDE R20, R135, 0x2, R20 ;  /* 0x0000000287147825 */ /* 0x000fc800078e0214 */
[----:B------:R-:W-:-:S04]  /*59b0*/  IMAD.WIDE R76, R135, 0x2, R76 ;  /* 0x00000002874c7825 */ /* 0x000fc800078e024c */
[C---:B------:R-:W-:Y:S01]  /*59c0*/  IMAD.WIDE R70, R135.reuse, 0x2, R70 ;  /* 0x0000000287467825 */ /* 0x040fe200078e0246 */
[----:B------:R-:W5:Y:S03]  /*59d0*/  @!P2 LDG.E.U16 R244, desc[UR20][R76.64] ;  /* 0x000000144cf4a981 */ /* 0x000f66000c1e1500 */
        /* <DEDUP_REMOVED lines=17> */
[----:B--2---:R0:W-:Y:S04]  /*5af0*/  STS.U16 [R143+UR9+0x4000], R184 ;  /* 0x004000b88f007988 */ /* 0x0041e80008000409 */
[----:B---3--:R1:W-:Y:S01]  /*5b00*/  STS.U16 [R143+UR9+0x4400], R190 ;  /* 0x004400be8f007988 */ /* 0x0083e20008000409 */
[----:B------:R-:W-:Y:S01]  /*5b10*/  IMAD.WIDE R32, R135, 0x2, R32 ;  /* 0x0000000287207825 */ /* 0x000fe200078e0220 */
[----:B0-----:R-:W-:-:S03]  /*5b20*/  PRMT R184, RZ, 0x7610, R184 ;  /* 0x00007610ffb87816 */ /* 0x001fc600000000b8 */
[----:B------:R-:W-:Y:S01]  /*5b30*/  IMAD.WIDE R24, R135, 0x2, R24 ;  /* 0x0000000287187825 */ /* 0x000fe200078e0218 */
[----:B-1----:R-:W-:-:S03]  /*5b40*/  PRMT R190, RZ, 0x7610, R190 ;  /* 0x00007610ffbe7816 */ /* 0x002fc600000000be */
[----:B------:R-:W-:Y:S01]  /*5b50*/  IMAD.WIDE R80, R135, 0x2, R80 ;  /* 0x0000000287507825 */ /* 0x000fe200078e0250 */
[----:B------:R-:W2:Y:S04]  /*5b60*/  @!P2 LDG.E.U16 R184, desc[UR20][R18.64] ;  /* 0x0000001412b8a981 */ /* 0x000ea8000c1e1500 */
[----:B------:R-:W3:Y:S04]  /*5b70*/  @!P2 LDG.E.U16 R190, desc[UR20][R24.64] ;  /* 0x0000001418bea981 */ /* 0x000ee8000c1e1500 */
[----:B----4-:R0:W-:Y:S04]  /*5b80*/  STS.U16 [R143+UR9+0x4800], R196 ;  /* 0x004800c48f007988 */ /* 0x0101e80008000409 */
[----:B------:R-:W4:Y:S04]  /*5b90*/  @!P2 LDG.E.U16 R246, desc[UR20][R80.64] ;  /* 0x0000001450f6a981 */ /* 0x000f28000c1e1500 */
[----:B-----5:R1:W-:Y:S01]  /*5ba0*/  STS.U16 [R143+UR9+0x4c00], R200 ;  /* 0x004c00c88f007988 */ /* 0x0203e20008000409 */
[----:B0-----:R-:W-:-:S06]  /*5bb0*/  PRMT R196, RZ, 0x7610, R196 ;  /* 0x00007610ffc47816 */ /* 0x001fcc00000000c4 */
[----:B------:R-:W5:Y:S04]  /*5bc0*/  @!P2 LDG.E.U16 R196, desc[UR20][R30.64] ;  /* 0x000000141ec4a981 */ /* 0x000f68000c1e1500 */
[----:B------:R0:W-:Y:S01]  /*5bd0*/  STS.U16 [R143+UR9+0x5000], R204 ;  /* 0x005000cc8f007988 */ /* 0x0001e20008000409 */
[----:B-1----:R-:W-:-:S03]  /*5be0*/  PRMT R200, RZ, 0x7610, R200 ;  /* 0x00007610ffc87816 */ /* 0x002fc600000000c8 */
[----:B------:R1:W-:Y:S04]  /*5bf0*/  STS.U16 [R143+UR9+0x5400], R208 ;  /* 0x005400d08f007988 */ /* 0x0003e80008000409 */
[----:B------:R1:W-:Y:S01]  /*5c00*/  STS.U16 [R143+UR9+0x5800], R212 ;  /* 0x005800d48f007988 */ /* 0x0003e20008000409 */
[----:B0-----:R-:W-:-:S03]  /*5c10*/  PRMT R204, RZ, 0x7610, R204 ;  /* 0x00007610ffcc7816 */ /* 0x001fc600000000cc */
[----:B------:R-:W3:Y:S01]  /*5c20*/  @!P2 LDG.E.U16 R200, desc[UR20][R34.64] ;  /* 0x0000001422c8a981 */ /* 0x000ee2000c1e1500 */
[----:B-1----:R-:W-:-:S03]  /*5c30*/  PRMT R208, RZ, 0x7610, R208 ;  /* 0x00007610ffd07816 */ /* 0x002fc600000000d0 */
[----:B------:R-:W4:Y:S01]  /*5c40*/  @!P2 LDG.E.U16 R204, desc[UR20][R38.64] ;  /* 0x0000001426cca981 */ /* 0x000f22000c1e1500 */
[----:B------:R-:W-:-:S03]  /*5c50*/  PRMT R212, RZ, 0x7610, R212 ;  /* 0x00007610ffd47816 */ /* 0x000fc600000000d4 */
[----:B------:R-:W4:Y:S04]  /*5c60*/  @!P2 LDG.E.U16 R208, desc[UR20][R42.64] ;  /* 0x000000142ad0a981 */ /* 0x000f28000c1e1500 */
[----:B------:R0:W-:Y:S04]  /*5c70*/  STS.U16 [R143+UR9+0x5c00], R216 ;  /* 0x005c00d88f007988 */ /* 0x0001e80008000409 */
[----:B------:R1:W-:Y:S04]  /*5c80*/  STS.U16 [R142+UR9+0x4100], R186 ;  /* 0x004100ba8e007988 */ /* 0x0003e80008000409 */
[----:B------:R1:W-:Y:S01]  /*5c90*/  STS.U16 [R142+UR9+0x4500], R192 ;  /* 0x004500c08e007988 */ /* 0x0003e20008000409 */
[----:B0-----:R-:W-:-:S03]  /*5ca0*/  PRMT R216, RZ, 0x7610, R216 ;  /* 0x00007610ffd87816 */ /* 0x001fc600000000d8 */
[----:B------:R-:W-:Y:S01]  /*5cb0*/  STS.U16 [R142+UR9+0x4900], R198 ;  /* 0x004900c68e007988 */ /* 0x000fe20008000409 */
[----:B-1----:R-:W-:-:S03]  /*5cc0*/  PRMT R186, RZ, 0x7610, R186 ;  /* 0x00007610ffba7816 */ /* 0x002fc600000000ba */
[----:B------:R0:W-:Y:S01]  /*5cd0*/  STS.U16 [R142+UR9+0x4d00], R202 ;  /* 0x004d00ca8e007988 */ /* 0x0001e20008000409 */
[----:B------:R-:W-:-:S03]  /*5ce0*/  PRMT R192, RZ, 0x7610, R192 ;  /* 0x00007610ffc07816 */ /* 0x000fc600000000c0 */
[----:B------:R-:W-:Y:S04]  /*5cf0*/  STS.U16 [R142+UR9+0x5100], R206 ;  /* 0x005100ce8e007988 */ /* 0x000fe80008000409 */
[----:B------:R1:W-:Y:S01]  /*5d00*/  STS.U16 [R142+UR9+0x5500], R210 ;  /* 0x005500d28e007988 */ /* 0x0003e20008000409 */
[----:B0-----:R-:W-:-:S03]  /*5d10*/  PRMT R202, RZ, 0x7610, R202 ;  /* 0x00007610ffca7816 */ /* 0x001fc600000000ca */
[----:B------:R-:W-:Y:S04]  /*5d20*/  STS.U16 [R142+UR9+0x5900], R214 ;  /* 0x005900d68e007988 */ /* 0x000fe80008000409 */
[----:B------:R0:W-:Y:S01]  /*5d30*/  STS.U16 [R142+UR9+0x5d00], R218 ;  /* 0x005d00da8e007988 */ /* 0x0001e20008000409 */
[----:B-1----:R-:W-:-:S03]  /*5d40*/  PRMT R210, RZ, 0x7610, R210 ;  /* 0x00007610ffd27816 */ /* 0x002fc600000000d2 */
[----:B------:R1:W-:Y:S01]  /*5d50*/  STS.U16 [R141+UR9+0x4600], R194 ;  /* 0x004600c28d007988 */ /* 0x0003e20008000409 */
[----:B------:R-:W-:-:S03]  /*5d60*/  PRMT R198, RZ, 0x7610, R198 ;  /* 0x00007610ffc67816 */ /* 0x000fc600000000c6 */
[----:B------:R1:W-:Y:S01]  /*5d70*/  STS.U16 [R141+UR9+0x4200], R188 ;  /* 0x004200bc8d007988 */ /* 0x0003e20008000409 */
[----:B0-----:R-:W-:Y:S02]  /*5d80*/  PRMT R218, RZ, 0x7610, R218 ;  /* 0x00007610ffda7816 */ /* 0x001fe400000000da */
[----:B------:R-:W-:Y:S01]  /*5d90*/  PRMT R206, RZ, 0x7610, R206 ;  /* 0x00007610ffce7816 */ /* 0x000fe200000000ce */
[----:B------:R-:W5:Y:S01]  /*5da0*/  @!P2 LDG.E.U16 R192, desc[UR20][R26.64] ;  /* 0x000000141ac0a981 */ /* 0x000f62000c1e1500 */
[----:B-1----:R-:W-:Y:S02]  /*5db0*/  PRMT R194, RZ, 0x7610, R194 ;  /* 0x00007610ffc27816 */ /* 0x002fe400000000c2 */
[----:B------:R-:W-:Y:S01]  /*5dc0*/  PRMT R214, RZ, 0x7610, R214 ;  /* 0x00007610ffd67816 */ /* 0x000fe200000000d6 */
[----:B------:R-:W5:Y:S01]  /*5dd0*/  @!P2 LDG.E.U16 R216, desc[UR20][R50.64] ;  /* 0x0000001432d8a981 */ /* 0x000f62000c1e1500 */
[----:B------:R-:W-:-:S03]  /*5de0*/  PRMT R188, RZ, 0x7610, R188 ;  /* 0x00007610ffbc7816 */ /* 0x000fc600000000bc */
[----:B------:R-:W5:Y:S04]  /*5df0*/  @!P2 LDG.E.U16 R186, desc[UR20][R20.64] ;  /* 0x0000001414baa981 */ /* 0x000f68000c1e1500 */
        /* <DEDUP_REMOVED lines=26> */
[----:B------:R-:W-:-:S04]  /*5fa0*/  ULEA UR11, UR5, UR9, 0x3 ;  /* 0x00000009050b7291 */ /* 0x000fc8000f8e18ff */
[----:B------:R-:W-:Y:S01]  /*5fb0*/  UIADD3 UR11, UPT, UPT, UR11, 0x8000, URZ ;  /* 0x000080000b0b7890 */ /* 0x000fe2000fffe0ff */
[----:B--2---:R0:W-:Y:S04]  /*5fc0*/  STS.U16 [R143+UR9+0x6000], R184 ;  /* 0x006000b88f007988 */ /* 0x0041e80008000409 */
[----:B---3--:R0:W-:Y:S04]  /*5fd0*/  STS.U16 [R143+UR9+0x6800], R200 ;  /* 0x006800c88f007988 */ /* 0x0081e80008000409 */
[----:B----4-:R0:W-:Y:S04]  /*5fe0*/  STS.U16 [R143+UR9+0x6c00], R208 ;  /* 0x006c00d08f007988 */ /* 0x0101e80008000409 */
[----:B-----5:R0:W-:Y:S04]  /*5ff0*/  STS.U16 [R143+UR9+0x6400], R192 ;  /* 0x006400c08f007988 */ /* 0x0201e80008000409 */
        /* <DEDUP_REMOVED lines=25> */
[----:B------:R1:W-:Y:S06]  /*6190*/  MEMBAR.ALL.CTA ;  /* 0x0000000000007992 */ /* 0x0003ec0000008000 */
[----:B-1----:R-:W1:Y:S02]  /*61a0*/  FENCE.VIEW.ASYNC.S ;  /* 0x00000000000073c6 */ /* 0x002e640000000000 */
[----:B-1----:R-:W-:Y:S06]  /*61b0*/  BAR.SYNC.DEFER_BLOCKING 0x0 ;  /* 0x0000000000007b1d */ /* 0x002fec0000010000 */
[----:B------:R-:W-:Y:S05]  /*61c0*/  @P0 BRA `(.L_x_9) ;  /* 0x00000000004c0947 */ /* 0x000fea0003800000 */
[----:B------:R-:W-:Y:S01]  /*61d0*/  UMOV UR15, 0x40004040 ;  /* 0x40004040000f7882 */ /* 0x000fe20000000000 */
        /* <DEDUP_REMOVED lines=9> */
[----:B------:R1:W-:Y:S01]  /*6270*/  UTCHMMA gdesc[UR14], gdesc[UR12], tmem[UR8], tmem[UR16], idesc[UR17], UPT ;  /* 0x00ff100c0e0075ea */ /* 0x0003e2000b800008 */
        /* <DEDUP_REMOVED lines=8> */
.L_x_9:
[----:B------:R-:W-:Y:S01]  /*6300*/  UIADD3 UR5, UPT, UPT, UR5, 0x1, URZ ;  /* 0x0000000105057890 */ /* 0x000fe2000fffe0ff */
[----:B------:R-:W-:Y:S01]  /*6310*/  VIADD R134, R134, 0xffffffff ;  /* 0xffffffff86867836 */ /* 0x000fe20000000000 */
[----:B------:R-:W-:Y:S02]  /*6320*/  UIADD3 UR32, UPT, UPT, UR32, -0x40, URZ ;  /* 0xffffffc020207890 */ /* 0x000fe4000fffe0ff */
[----:B------:R-:W-:Y:S02]  /*6330*/  UISETP.GT.AND UP1, UPT, UR5, 0x1, UPT ;  /* 0x000000010500788c */ /* 0x000fe4000bf24270 */
[----:B------:R-:W-:Y:S02]  /*6340*/  ISETP.NE.U32.AND P2, PT, R134, RZ, PT ;  /* 0x000000ff8600720c */ /* 0x000fe40003f45070 */
[----:B-1----:R-:W-:Y:S02]  /*6350*/  USEL UR6, URZ, 0x1, !UP1 ;  /* 0x00000001ff067887 */ /* 0x002fe4000c800000 */
[----:B------:R-:W-:-:S02]  /*6360*/  USEL UR5, UR5, URZ, !UP1 ;  /* 0x000000ff05057287 */ /* 0x000fc4000c800000 */
[----:B------:R-:W-:-:S03]  /*6370*/  ULOP3.LUT UR7, UR4, UR6, URZ, 0x3c, !UPT ;  /* 0x0000000604077292 */ /* 0x000fc6000f8e3cff */
[----:B------:R-:W-:-:S04]  /*6380*/  UMOV UR6, UR4 ;  /* 0x0000000400067c82 */ /* 0x000fc80008000000 */
[----:B------:R-:W-:Y:S01]  /*6390*/  UMOV UR4, UR7 ;  /* 0x0000000700047c82 */ /* 0x000fe20008000000 */
[----:B------:R-:W-:Y:S05]  /*63a0*/  @P2 BRA `(.L_x_10) ;  /* 0xffffffe800d82947 */ /* 0x000fea000383ffff */
.L_x_7:
[----:B------:R-:W-:-:S13]  /*63b0*/  ISETP.GE.AND P0, PT, R173, 0x40, PT ;  /* 0x00000040ad00780c */ /* 0x000fda0003f06270 */
[----:B------:R-:W-:Y:S05]  /*63c0*/  @!P0 BRA `(.L_x_11) ;  /* 0x0000000000108947 */ /* 0x000fea0003800000 */
[----:B------:R-:W-:-:S06]  /*63d0*/  USHF.L.U32 UR6, UR6, 0x1f, URZ ;  /* 0x0000001f06067899 */ /* 0x000fcc00080006ff */
[----:B------:R-:W-:-:S04]  /*63e0*/  IMAD.U32 R2, RZ, RZ, UR6 ;  /* 0x00000006ff027e24 */ /* 0x000fc8000f8e00ff */
[----:B------:R-:W1:Y:S02]  /*63f0*/  SYNCS.PHASECHK.TRANS64.TRYWAIT P0, [UR11], R2 ;  /* 0x00000002ff0075a7 */ /* 0x000e64000800110b */
[----:B-1----:R-:W-:Y:S05]  /*6400*/  @!P0 BRA `(.L_x_12) ;  /* 0x0000001000448947 */ /* 0x002fea0003800000 */
.L_x_11:
[----:B------:R-:W-:Y:S01]  /*6410*/  BAR.SYNC.DEFER_BLOCKING 0x0 ;  /* 0x0000000000007b1d */ /* 0x000fe20000010000 */
[C---:B------:R-:W-:Y:S02]  /*6420*/  IMAD.SHL.U32 R3, R97.reuse, 0x80, RZ ;  /* 0x0000008061037824 */ /* 0x040fe400078e00ff */
[C---:B------:R-:W-:Y:S02]  /*6430*/  IMAD.SHL.U32 R2, R97.reuse, 0x10, RZ ;  /* 0x0000001061027824 */ /* 0x040fe400078e00ff */
[----:B------:R-:W-:Y:S01]  /*6440*/  IMAD.SHL.U32 R97, R97, 0x8, RZ ;  /* 0x0000000861617824 */ /* 0x000fe200078e00ff */
[----:B------:R-:W-:Y:S01]  /*6450*/  LOP3.LUT R36, R3, 0x800, RZ, 0xc0, !PT ;  /* 0x0000080003247812 */ /* 0x000fe200078ec0ff */
[----:B------:R-:W1:Y:S01]  /*6460*/  LDCU.128 UR12, c[0x0][0x390] ;  /* 0x00007200ff0c77ac */ /* 0x000e620008000c00 */
[----:B------:R-:W-:Y:S01]  /*6470*/  LOP3.LUT R3, R2, 0xf0, RZ, 0xc0, !PT ;  /* 0x000000f002037812 */ /* 0x000fe200078ec0ff */
[----:B------:R-:W2:Y:S01]  /*6480*/  LDC R47, c[0x0][0x3b8] ;  /* 0x0000ee00ff2f7b82 */ /* 0x000ea20000000800 */
[----:B------:R-:W-:Y:S01]  /*6490*/  LOP3.LUT R97, R97, 0x300, RZ, 0xc0, !PT ;  /* 0x0000030061617812 */ /* 0x000fe200078ec0ff */
[----:B0-----:R-:W0:Y:S01]  /*64a0*/  LDCU UR4, c[0x0][0x3b4] ;  /* 0x00007680ff0477ac */ /* 0x001e220008000800 */
[----:B------:R-:W-:-:S02]  /*64b0*/  IADD3 R36, PT, PT, R3, UR9, R36 ;  /* 0x0000000903247c10 */ /* 0x000fc4000fffe024 */
[----:B------:R-:W-:-:S03]  /*64c0*/  LOP3.LUT R40, R2, 0x7f0, RZ, 0xc0, !PT ;  /* 0x000007f002287812 */ /* 0x000fc600078ec0ff */
[----:B------:R-:W-:Y:S01]  /*64d0*/  IMAD.IADD R97, R97, 0x1, R36 ;  /* 0x0000000161617824 */ /* 0x000fe200078e0224 */
[----:B------:R-:W3:Y:S02]  /*64e0*/  @!P1 SYNCS.CCTL.IV [UR9+0x8000] ;  /* 0x00800000ff0099b1 */ /* 0x000ee40008000009 */
[----:B---3--:R-:W-:Y:S01]  /*64f0*/  BAR.SYNC.DEFER_BLOCKING 0x0 ;  /* 0x0000000000007b1d */ /* 0x008fe20000010000 */
[C---:B-1----:R-:W-:Y:S01]  /*6500*/  ISETP.GE.AND P0, PT, R0.reuse, UR14, PT ;  /* 0x0000000e00007c0c */ /* 0x042fe2000bf06270 */
[----:B0-----:R-:W-:-:S03]  /*6510*/  IMAD R0, R0, UR4, RZ ;  /* 0x0000000400007c24 */ /* 0x001fc6000f8e02ff */
[----:B------:R-:W-:Y:S02]  /*6520*/  ISETP.LT.AND P4, PT, R95, UR15, !P0 ;  /* 0x0000000f5f007c0c */ /* 0x000fe4000c781270 */
[----:B------:R-:W-:Y:S01]  /*6530*/  ISETP.LT.AND P3, PT, R94, UR15, !P0 ;  /* 0x0000000f5e007c0c */ /* 0x000fe2000c761270 */
[----:B------:R-:W-:Y:S01]  /*6540*/  LDTM.16dp32bit_t0_t15.x32 R4, tmem[UR10] ;  /* 0x0000000a000479ee */ /* 0x000fe20008a80000 */
[----:B------:R-:W0:Y:S01]  /*6550*/  LDTM.16dp32bit_t16_t31.x32 R4, tmem[UR10+0x20] ;  /* 0x0000200a000479ee */ /* 0x000e220008aa0000 */
[----:B------:R-:W-:Y:S02]  /*6560*/  LEA R45, P6, R0, UR12, 0x1 ;  /* 0x0000000c002d7c11 */ /* 0x000fe4000f8c08ff */
[----:B------:R-:W-:Y:S02]  /*6570*/  ISETP.LT.AND P5, PT, R172, UR15, !P0 ;  /* 0x0000000fac007c0c */ /* 0x000fe4000c7a1270 */
[----:B------:R-:W-:Y:S01]  /*6580*/  ISETP.LT.AND P2, PT, R171, UR15, !P0 ;  /* 0x0000000fab007c0c */ /* 0x000fe2000c741270 */
[----:B------:R-:W1:Y:S01]  /*6590*/  @!P1 SYNCS.CCTL.IV [UR9+0x8008] ;  /* 0x00800800ff0099b1 */ /* 0x000e620008000009 */
[----:B------:R-:W-:Y:S01]  /*65a0*/  NOP ;  /* 0x0000000000007918 */ /* 0x000fe20000000000 */
[C---:B------:R-:W-:Y:S01]  /*65b0*/  ISETP.LT.AND P1, PT, R96.reuse, UR15, !P0 ;  /* 0x0000000f60007c0c */ /* 0x040fe2000c721270 */
[----:B--2---:R-:W-:Y:S01]  /*65c0*/  IMAD R96, R96, R47, RZ ;  /* 0x0000002f60607224 */ /* 0x004fe200078e02ff */
[----:B0-----:R-:W-:-:S02]  /*65d0*/  F2FP.BF16.F32.PACK_AB R4, R6, R4 ;  /* 0x000000040604723e */ /* 0x001fc400000010ff */
[----:B------:R-:W-:Y:S02]  /*65e0*/  F2FP.BF16.F32.PACK_AB R36, R7, R5 ;  /* 0x000000050724723e */ /* 0x000fe400000010ff */
[----:B------:R-:W-:Y:S02]  /*65f0*/  F2FP.BF16.F32.PACK_AB R5, R10, R8 ;  /* 0x000000080a05723e */ /* 0x000fe400000010ff */
[----:B------:R-:W-:Y:S02]  /*6600*/  F2FP.BF16.F32.PACK_AB R37, R11, R9 ;  /* 0x000000090b25723e */ /* 0x000fe400000010ff */
[----:B------:R-:W-:Y:S02]  /*6610*/  F2FP.BF16.F32.PACK_AB R6, R14, R12 ;  /* 0x0000000c0e06723e */ /* 0x000fe400000010ff */
[----:B------:R-:W-:Y:S02]  /*6620*/  F2FP.BF16.F32.PACK_AB R38, R15, R13 ;  /* 0x0000000d0f26723e */ /* 0x000fe400000010ff */
[----:B------:R-:W-:-:S02]  /*6630*/  F2FP.BF16.F32.PACK_AB R7, R18, R16 ;  /* 0x000000101207723e */ /* 0x000fc400000010ff */
[----:B------:R-:W-:Y:S02]  /*6640*/  F2FP.BF16.F32.PACK_AB R39, R19, R17 ;  /* 0x000000111327723e */ /* 0x000fe400000010ff */
[----:B------:R-:W-:Y:S01]  /*6650*/  F2FP.BF16.F32.PACK_AB R20, R22, R20 ;  /* 0x000000141614723e */ /* 0x000fe200000010ff */
[----:B-1----:R-:W-:Y:S01]  /*6660*/  STS.128 [R97], R4 ;  /* 0x0000000461007388 */ /* 0x002fe20000000c00 */
[----:B------:R-:W-:-:S03]  /*6670*/  F2FP.BF16.F32.PACK_AB R22, R30, R28 ;  /* 0x0000001c1e16723e */ /* 0x000fc600000010ff */
[----:B------:R0:W-:Y:S01]  /*6680*/  STS.128 [R97+0x400], R36 ;  /* 0x0004002461007388 */ /* 0x0001e20000000c00 */
[----:B------:R-:W-:Y:S01]  /*6690*/  BAR.SYNC.DEFER_BLOCKING 0x0 ;  /* 0x0000000000007b1d */ /* 0x000fe20000010000 */
[----:B0-----:R-:W-:Y:S02]  /*66a0*/  F2FP.BF16.F32.PACK_AB R36, R23, R21 ;  /* 0x000000151724723e */ /* 0x001fe400000010ff */
[----:B------:R-:W-:Y:S02]  /*66b0*/  F2FP.BF16.F32.PACK_AB R21, R26, R24 ;  /* 0x000000181a15723e */ /* 0x000fe400000010ff */
[----:B------:R-:W-:Y:S02]  /*66c0*/  F2FP.BF16.F32.PACK_AB R37, R27, R25 ;  /* 0x000000191b25723e */ /* 0x000fe400000010ff */
[----:B------:R-:W-:Y:S02]  /*66d0*/  F2FP.BF16.F32.PACK_AB R38, R31, R29 ;  /* 0x0000001d1f26723e */ /* 0x000fe400000010ff */
[----:B------:R-:W-:-:S02]  /*66e0*/  F2FP.BF16.F32.PACK_AB R23, R34, R32 ;  /* 0x000000202217723e */ /* 0x000fc400000010ff */
[----:B------:R-:W-:Y:S01]  /*66f0*/  F2FP.BF16.F32.PACK_AB R39, R35, R33 ;  /* 0x000000212327723e */ /* 0x000fe200000010ff */
[----:B------:R-:W0:Y:S01]  /*6700*/  LDS.128 R8, [R40+UR9] ;  /* 0x0000000928087984 */ /* 0x000e220008000c00 */
[----:B------:R-:W-:Y:S01]  /*6710*/  LEA.HI.X.SX32 R25, R0, UR13, 0x1, P6 ;  /* 0x0000000d00197c11 */ /* 0x000fe2000b0f0eff */
[C---:B------:R-:W-:Y:S01]  /*6720*/  IMAD R0, R47.reuse, 0x2, R96 ;  /* 0x000000022f007824 */ /* 0x040fe200078e0260 */
[C---:B------:R-:W-:Y:S01]  /*6730*/  LEA R2, P6, R96.reuse, R45, 0x1 ;  /* 0x0000002d60027211 */ /* 0x040fe200078c08ff */
[----:B------:R-:W-:Y:S02]  /*6740*/  LDS.128 R4, [R40+UR9+0x800] ;  /* 0x0008000928047984 */ /* 0x000fe40008000c00 */
[----:B------:R-:W-:Y:S01]  /*6750*/  IMAD R12, R47, 0x2, R0 ;  /* 0x000000022f0c7824 */ /* 0x000fe200078e0200 */
[----:B------:R-:W-:Y:S01]  /*6760*/  LEA.HI.X.SX32 R3, R96, R25, 0x1, P6 ;  /* 0x0000001960037211 */ /* 0x000fe200030f0eff */
[----:B------:R-:W-:Y:S01]  /*6770*/  BAR.SYNC.DEFER_BLOCKING 0x0 ;  /* 0x0000000000007b1d */ /* 0x000fe20000010000 */
[----:B------:R-:W-:-:S04]  /*6780*/  LEA R16, P6, R0, R45, 0x1 ;  /* 0x0000002d00107211 */ /* 0x000fc800078c08ff */
[----:B------:R-:W-:Y:S01]  /*6790*/  LEA.HI.X.SX32 R17, R0, R25, 0x1, P6 ;  /* 0x0000001900117211 */ /* 0x000fe200030f0eff */
[----:B------:R-:W-:Y:S01]  /*67a0*/  IMAD R0, R47, 0x2, R12 ;  /* 0x000000022f007824 */ /* 0x000fe200078e020c */
[----:B------:R-:W-:-:S04]  /*67b0*/  LEA R18, P6, R12, R45, 0x1 ;  /* 0x0000002d0c127211 */ /* 0x000fc800078c08ff */
[----:B------:R-:W-:Y:S01]  /*67c0*/  LEA.HI.X.SX32 R19, R12, R25, 0x1, P6 ;  /* 0x000000190c137211 */ /* 0x000fe200030f0eff */
[----:B------:R1:W-:Y:S04]  /*67d0*/  STS.128 [R97], R20 ;  /* 0x0000001461007388 */ /* 0x0003e80000000c00 */
[----:B------:R-:W-:Y:S01]  /*67e0*/  STS.128 [R97+0x400], R36 ;  /* 0x0004002461007388 */ /* 0x000fe20000000c00 */
[----:B------:R-:W-:Y:S01]  /*67f0*/  BAR.SYNC.DEFER_BLOCKING 0x0 ;  /* 0x0000000000007b1d */ /* 0x000fe20000010000 */
[----:B-1----:R-:W-:Y:S01]  /*6800*/  IMAD R22, R47, 0x2, R0 ;  /* 0x000000022f167824 */ /* 0x002fe200078e0200 */
[----:B------:R-:W-:-:S04]  /*6810*/  LEA R20, P6, R0, R45, 0x1 ;  /* 0x0000002d00147211 */ /* 0x000fc800078c08ff */
[----:B------:R-:W-:Y:S01]  /*6820*/  LEA.HI.X.SX32 R21, R0, R25, 0x1, P6 ;  /* 0x0000001900157211 */ /* 0x000fe200030f0eff */
[----:B------:R-:W-:Y:S01]  /*6830*/  IMAD R0, R47, 0x2, R22 ;  /* 0x000000022f007824 */ /* 0x000fe200078e0216 */
[----:B0-----:R0:W-:Y:S01]  /*6840*/  @P1 STG.E.U16 desc[UR20][R2.64], R8 ;  /* 0x0000000802001986 */ /* 0x0011e2000c101514 */
[----:B------:R-:W-:-:S03]  /*6850*/  ISETP.LT.AND P1, PT, R170, UR15, !P0 ;  /* 0x0000000faa007c0c */ /* 0x000fc6000c721270 */
[----:B------:R-:W1:Y:S04]  /*6860*/  LDS.128 R12, [R40+UR9] ;  /* 0x00000009280c7984 */ /* 0x000e680008000c00 */
[----:B------:R-:W2:Y:S01]  /*6870*/  LDS.128 R40, [R40+UR9+0x800] ;  /* 0x0008000928287984 */ /* 0x000ea20008000c00 */
[----:B0-----:R-:W-:Y:S02]  /*6880*/  PRMT R3, R8, 0x7632, R3 ;  /* 0x0000763208037816 */ /* 0x001fe40000000003 */
[----:B------:R-:W-:-:S03]  /*6890*/  LEA R2, P6, R22, R45, 0x1 ;  /* 0x0000002d16027211 */ /* 0x000fc600078c08ff */
[----:B------:R0:W-:Y:S01]  /*68a0*/  @P4 STG.E.U16 desc[UR20][R16.64], R3 ;  /* 0x0000000310004986 */ /* 0x0001e2000c101514 */
[----:B------:R-:W-:-:S03]  /*68b0*/  ISETP.LT.AND P4, PT, R169, UR15, !P0 ;  /* 0x0000000fa9007c0c */ /* 0x000fc6000c781270 */
[----:B------:R-:W-:Y:S01]  /*68c0*/  @P3 STG.E.U16 desc[UR20][R18.64], R9 ;  /* 0x0000000912003986 */ /* 0x000fe2000c101514 */
[----:B------:R-:W-:Y:S02]  /*68d0*/  ISETP.LT.AND P3, PT, R168, UR15, !P0 ;  /* 0x0000000fa8007c0c */ /* 0x000fe4000c761270 */
[----:B0-----:R-:W-:Y:S02]  /*68e0*/  PRMT R17, R9, 0x7632, R17 ;  /* 0x0000763209117816 */ /* 0x001fe40000000011 */
[----:B------:R-:W-:Y:S01]  /*68f0*/  LEA.HI.X.SX32 R3, R22, R25, 0x1, P6 ;  /* 0x0000001916037211 */ /* 0x000fe200030f0eff */
[----:B------:R-:W-:Y:S01]  /*6900*/  IMAD R22, R47, 0x2, R0 ;  /* 0x000000022f167824 */ /* 0x000fe200078e0200 */
[----:B------:R-:W-:Y:S01]  /*6910*/  LEA R16, P6, R0, R45, 0x1 ;  /* 0x0000002d00107211 */ /* 0x000fe200078c08ff */
[----:B------:R0:W-:Y:S01]  /*6920*/  @P5 STG.E.U16 desc[UR20][R20.64], R17 ;  /* 0x0000001114005986 */ /* 0x0001e2000c101514 */
[----:B------:R-:W-:-:S03]  /*6930*/  ISETP.LT.AND P5, PT, R167, UR15, !P0 ;  /* 0x0000000fa7007c0c */ /* 0x000fc6000c7a1270 */
[----:B------:R3:W-:Y:S01]  /*6940*/  @P2 STG.E.U16 desc[UR20][R2.64], R10 ;  /* 0x0000000a02002986 */ /* 0x0007e2000c101514 */
[----:B------:R-:W-:Y:S02]  /*6950*/  ISETP.LT.AND P2, PT, R166, UR15, !P0 ;  /* 0x0000000fa6007c0c */ /* 0x000fe4000c741270 */
[----:B0-----:R-:W-:Y:S01]  /*6960*/  LEA.HI.X.SX32 R17, R0, R25, 0x1, P6 ;  /* 0x0000001900117211 */ /* 0x001fe200030f0eff */
[C---:B------:R-:W-:Y:S01]  /*6970*/  IMAD R0, R47.reuse, 0x2, R22 ;  /* 0x000000022f007824 */ /* 0x040fe200078e0216 */
[----:B------:R-:W-:Y:S02]  /*6980*/  LEA R8, P6, R22, R45, 0x1 ;  /* 0x0000002d16087211 */ /* 0x000fe400078c08ff */
[----:B---3--:R-:W-:Y:S01]  /*6990*/  PRMT R3, R10, 0x7632, R3 ;  /* 0x000076320a037816 */ /* 0x008fe20000000003 */
[----:B------:R-:W-:Y:S01]  /*69a0*/  IMAD R20, R47, 0x2, R0 ;  /* 0x000000022f147824 */ /* 0x000fe200078e0200 */
[----:B------:R-:W-:Y:S02]  /*69b0*/  LEA.HI.X.SX32 R9, R22, R25, 0x1, P6 ;  /* 0x0000001916097211 */ /* 0x000fe400030f0eff */
[----:B------:R-:W-:Y:S01]  /*69c0*/  LEA R18, P6, R0, R45, 0x1 ;  /* 0x0000002d00127211 */ /* 0x000fe200078c08ff */
[----:B------:R0:W-:Y:S01]  /*69d0*/  @P1 STG.E.U16 desc[UR20][R16.64], R3 ;  /* 0x0000000310001986 */ /* 0x0001e2000c101514 */
[----:B------:R-:W-:-:S02]  /*69e0*/  ISETP.LT.AND P1, PT, R165, UR15, !P0 ;  /* 0x0000000fa5007c0c */ /* 0x000fc4000c721270 */
[----:B------:R-:W-:Y:S01]  /*69f0*/  LEA.HI.X.SX32 R19, R0, R25, 0x1, P6 ;  /* 0x0000001900137211 */ /* 0x000fe200030f0eff */
[C---:B------:R-:W-:Y:S01]  /*6a00*/  IMAD R0, R47.reuse, 0x2, R20 ;  /* 0x000000022f007824 */ /* 0x040fe200078e0214 */
[----:B------:R-:W-:Y:S01]  /*6a10*/  LEA R2, P6, R20, R45, 0x1 ;  /* 0x0000002d14027211 */ /* 0x000fe200078c08ff */
[----:B------:R-:W-:Y:S01]  /*6a20*/  @P4 STG.E.U16 desc[UR20][R8.64], R11 ;  /* 0x0000000b08004986 */ /* 0x000fe2000c101514 */
[----:B------:R-:W-:Y:S01]  /*6a30*/  ISETP.LT.AND P4, PT, R164, UR15, !P0 ;  /* 0x0000000fa4007c0c */ /* 0x000fe2000c781270 */
[----:B------:R-:W-:Y:S01]  /*6a40*/  IMAD R10, R47, 0x2, R0 ;  /* 0x000000022f0a7824 */ /* 0x000fe200078e0200 */
[----:B0-----:R-:W-:Y:S02]  /*6a50*/  PRMT R17, R11, 0x7632, R17 ;  /* 0x000076320b117816 */ /* 0x001fe40000000011 */
[----:B------:R-:W-:Y:S02]  /*6a60*/  LEA.HI.X.SX32 R3, R20, R25, 0x1, P6 ;  /* 0x0000001914037211 */ /* 0x000fe400030f0eff */
[----:B------:R-:W-:Y:S01]  /*6a70*/  LEA R16, P6, R0, R45, 0x1 ;  /* 0x0000002d00107211 */ /* 0x000fe200078c08ff */
[----:B------:R0:W-:Y:S01]  /*6a80*/  @P3 STG.E.U16 desc[UR20][R18.64], R17 ;  /* 0x0000001112003986 */ /* 0x0001e2000c101514 */
[----:B------:R-:W-:-:S03]  /*6a90*/  ISETP.LT.AND P3, PT, R163, UR15, !P0 ;  /* 0x0000000fa3007c0c */ /* 0x000fc6000c761270 */
[----:B-1----:R1:W-:Y:S01]  /*6aa0*/  @P5 STG.E.U16 desc[UR20][R2.64], R12 ;  /* 0x0000000c02005986 */ /* 0x0023e2000c101514 */
[----:B------:R-:W-:Y:S02]  /*6ab0*/  ISETP.LT.AND P5, PT, R162, UR15, !P0 ;  /* 0x0000000fa2007c0c */ /* 0x000fe4000c7a1270 */
[----:B0-----:R-:W-:Y:S01]  /*6ac0*/  LEA.HI.X.SX32 R17, R0, R25, 0x1, P6 ;  /* 0x0000001900117211 */ /* 0x001fe200030f0eff */
[C---:B------:R-:W-:Y:S01]  /*6ad0*/  IMAD R0, R47.reuse, 0x2, R10 ;  /* 0x000000022f007824 */ /* 0x040fe200078e020a */
[----:B------:R-:W-:Y:S02]  /*6ae0*/  LEA R8, P6, R10, R45, 0x1 ;  /* 0x0000002d0a087211 */ /* 0x000fe400078c08ff */
[----:B-1----:R-:W-:Y:S01]  /*6af0*/  PRMT R3, R12, 0x7632, R3 ;  /* 0x000076320c037816 */ /* 0x002fe20000000003 */
[----:B------:R-:W-:Y:S01]  /*6b00*/  IMAD R18, R47, 0x2, R0 ;  /* 0x000000022f127824 */ /* 0x000fe200078e0200 */
[----:B------:R-:W-:Y:S02]  /*6b10*/  LEA.HI.X.SX32 R9, R10, R25, 0x1, P6 ;  /* 0x000000190a097211 */ /* 0x000fe400030f0eff */
[----:B------:R-:W-:Y:S01]  /*6b20*/  LEA R10, P6, R0, R45, 0x1 ;  /* 0x0000002d000a7211 */ /* 0x000fe200078c08ff */
[----:B------:R0:W-:Y:S01]  /*6b30*/  @P2 STG.E.U16 desc[UR20][R16.64], R3 ;  /* 0x0000000310002986 */ /* 0x0001e2000c101514 */
[----:B------:R-:W-:-:S02]  /*6b40*/  PRMT R12, R13, 0x7632, R12 ;  /* 0x000076320d0c7816 */ /* 0x000fc4000000000c */
[----:B------:R-:W-:Y:S01]  /*6b50*/  LEA.HI.X.SX32 R11, R0, R25, 0x1, P6 ;  /* 0x00000019000b7211 */ /* 0x000fe200030f0eff */
[----:B------:R-:W-:Y:S01]  /*6b60*/  IMAD R0, R47, 0x2, R18 ;  /* 0x000000022f007824 */ /* 0x000fe200078e0212 */
[----:B------:R-:W-:Y:S01]  /*6b70*/  LEA R2, P6, R18, R45, 0x1 ;  /* 0x0000002d12027211 */ /* 0x000fe200078c08ff */
[----:B------:R1:W-:Y:S01]  /*6b80*/  @P1 STG.E.U16 desc[UR20][R8.64], R13 ;  /* 0x0000000d08001986 */ /* 0x0003e2000c101514 */
[----:B------:R-:W-:Y:S02]  /*6b90*/  ISETP.LT.AND P2, PT, R161, UR15, !P0 ;  /* 0x0000000fa1007c0c */ /* 0x000fe4000c741270 */
[----:B------:R-:W-:Y:S01]  /*6ba0*/  ISETP.LT.AND P1, PT, R160, UR15, !P0 ;  /* 0x0000000fa0007c0c */ /* 0x000fe2000c721270 */
[----:B------:R3:W-:Y:S01]  /*6bb0*/  @P4 STG.E.U16 desc[UR20][R10.64], R12 ;  /* 0x0000000c0a004986 */ /* 0x0007e2000c101514 */
[----:B------:R-:W-:Y:S02]  /*6bc0*/  ISETP.LT.AND P4, PT, R159, UR15, !P0 ;  /* 0x0000000f9f007c0c */ /* 0x000fe4000c781270 */
[----:B0-----:R-:W-:-:S02]  /*6bd0*/  LEA.HI.X.SX32 R3, R18, R25, 0x1, P6 ;  /* 0x0000001912037211 */ /* 0x001fc400030f0eff */
[----:B------:R-:W-:Y:S01]  /*6be0*/  LEA R16, P6, R0, R45, 0x1 ;  /* 0x0000002d00107211 */ /* 0x000fe200078c08ff */
[----:B-1----:R-:W-:-:S03]  /*6bf0*/  IMAD R9, R47, 0x2, R0 ;  /* 0x000000022f097824 */ /* 0x002fc600078e0200 */
[----:B------:R-:W-:Y:S01]  /*6c00*/  LEA.HI.X.SX32 R17, R0, R25, 0x1, P6 ;  /* 0x0000001900117211 */ /* 0x000fe200030f0eff */
[----:B------:R0:W-:Y:S01]  /*6c10*/  @P3 STG.E.U16 desc[UR20][R2.64], R14 ;  /* 0x0000000e02003986 */ /* 0x0001e2000c101514 */
[----:B------:R-:W-:Y:S01]  /*6c20*/  PRMT R13, R15, 0x7632, R13 ;  /* 0x000076320f0d7816 */ /* 0x000fe2000000000d */
[----:B------:R-:W-:Y:S01]  /*6c30*/  IMAD R0, R47, 0x2, R9 ;  /* 0x000000022f007824 */ /* 0x000fe200078e0209 */
[C---:B------:R-:W-:Y:S02]  /*6c40*/  LEA R8, P6, R9.reuse, R45, 0x1 ;  /* 0x0000002d09087211 */ /* 0x040fe400078c08ff */
[----:B---3--:R-:W-:Y:S02]  /*6c50*/  PRMT R11, R14, 0x7632, R11 ;  /* 0x000076320e0b7816 */ /* 0x008fe4000000000b */
[----:B------:R-:W-:Y:S02]  /*6c60*/  LEA.HI.X.SX32 R9, R9, R25, 0x1, P6 ;  /* 0x0000001909097211 */ /* 0x000fe400030f0eff */
[----:B------:R-:W-:Y:S01]  /*6c70*/  LEA R10, P6, R0, R45, 0x1 ;  /* 0x0000002d000a7211 */ /* 0x000fe200078c08ff */
[----:B------:R1:W-:Y:S01]  /*6c80*/  @P5 STG.E.U16 desc[UR20][R16.64], R11 ;  /* 0x0000000b10005986 */ /* 0x0003e2000c101514 */
[----:B------:R-:W-:Y:S01]  /*6c90*/  ISETP.LT.AND P3, PT, R158, UR15, !P0 ;  /* 0x0000000f9e007c0c */ /* 0x000fe2000c761270 */
[----:B0-----:R-:W-:Y:S01]  /*6ca0*/  IMAD R3, R47, 0x2, R0 ;  /* 0x000000022f037824 */ /* 0x001fe200078e0200 */
[----:B------:R-:W-:Y:S01]  /*6cb0*/  ISETP.LT.AND P5, PT, R157, UR15, !P0 ;  /* 0x0000000f9d007c0c */ /* 0x000fe2000c7a1270 */
[----:B------:R-:W-:Y:S01]  /*6cc0*/  @P2 STG.E.U16 desc[UR20][R8.64], R15 ;  /* 0x0000000f08002986 */ /* 0x000fe2000c101514 */
[----:B------:R-:W-:-:S02]  /*6cd0*/  ISETP.LT.AND P2, PT, R156, UR15, !P0 ;  /* 0x0000000f9c007c0c */ /* 0x000fc4000c741270 */
[----:B-1----:R-:W-:Y:S01]  /*6ce0*/  LEA.HI.X.SX32 R11, R0, R25, 0x1, P6 ;  /* 0x00000019000b7211 */ /* 0x002fe200030f0eff */
[----:B------:R-:W-:Y:S01]  /*6cf0*/  IMAD R0, R47, 0x2, R3 ;  /* 0x000000022f007824 */ /* 0x000fe200078e0203 */
[----:B------:R-:W-:-:S03]  /*6d00*/  LEA R2, P6, R3, R45, 0x1 ;  /* 0x0000002d03027211 */ /* 0x000fc600078c08ff */
[----:B------:R-:W-:Y:S01]  /*6d10*/  IMAD R14, R47, 0x2, R0 ;  /* 0x000000022f0e7824 */ /* 0x000fe200078e0200 */
[----:B------:R-:W-:Y:S01]  /*6d20*/  LEA.HI.X.SX32 R3, R3, R25, 0x1, P6 ;  /* 0x0000001903037211 */ /* 0x000fe200030f0eff */
[----:B------:R0:W-:Y:S01]  /*6d30*/  @P1 STG.E.U16 desc[UR20][R10.64], R13 ;  /* 0x0000000d0a001986 */ /* 0x0001e2000c101514 */
[----:B------:R-:W-:Y:S02]  /*6d40*/  LEA R12, P6, R0, R45, 0x1 ;  /* 0x0000002d000c7211 */ /* 0x000fe400078c08ff */
[----:B------:R-:W-:Y:S01]  /*6d50*/  ISETP.LT.AND P1, PT, R155, UR15, !P0 ;  /* 0x0000000f9b007c0c */ /* 0x000fe2000c721270 */
[----:B------:R1:W-:Y:S01]  /*6d60*/  @P4 STG.E.U16 desc[UR20][R2.64], R4 ;  /* 0x0000000402004986 */ /* 0x0003e2000c101514 */
[----:B------:R-:W-:Y:S02]  /*6d70*/  ISETP.LT.AND P4, PT, R154, UR15, !P0 ;  /* 0x0000000f9a007c0c */ /* 0x000fe4000c781270 */
[----:B0-----:R-:W-:Y:S01]  /*6d80*/  LEA.HI.X.SX32 R13, R0, R25, 0x1, P6 ;  /* 0x00000019000d7211 */ /* 0x001fe200030f0eff */
[----:B------:R-:W-:Y:S01]  /*6d90*/  IMAD R0, R47, 0x2, R14 ;  /* 0x000000022f007824 */ /* 0x000fe200078e020e */
[----:B------:R-:W-:-:S02]  /*6da0*/  LEA R8, P6, R14, R45, 0x1 ;  /* 0x0000002d0e087211 */ /* 0x000fc400078c08ff */
[----:B-1----:R-:W-:Y:S02]  /*6db0*/  PRMT R3, R4, 0x7632, R3 ;  /* 0x0000763204037816 */ /* 0x002fe40000000003 */
[----:B------:R-:W-:Y:S01]  /*6dc0*/  LEA.HI.X.SX32 R9, R14, R25, 0x1, P6 ;  /* 0x000000190e097211 */ /* 0x000fe200030f0eff */
[----:B------:R-:W-:Y:S01]  /*6dd0*/  IMAD R14, R47, 0x2, R0 ;  /* 0x000000022f0e7824 */ /* 0x000fe200078e0200 */
[C---:B------:R-:W-:Y:S01]  /*6de0*/  LEA R10, P6, R0.reuse, R45, 0x1 ;  /* 0x0000002d000a7211 */ /* 0x040fe200078c08ff */
[----:B------:R0:W-:Y:S01]  /*6df0*/  @P3 STG.E.U16 desc[UR20][R12.64], R3 ;  /* 0x000000030c003986 */ /* 0x0001e2000c101514 */
[----:B------:R-:W-:Y:S02]  /*6e00*/  ISETP.LT.AND P3, PT, R153, UR15, !P0 ;  /* 0x0000000f99007c0c */ /* 0x000fe4000c761270 */
[----:B------:R-:W-:Y:S01]  /*6e10*/  LEA.HI.X.SX32 R11, R0, R25, 0x1, P6 ;  /* 0x00000019000b7211 */ /* 0x000fe200030f0eff */
[----:B------:R1:W-:Y:S01]  /*6e20*/  @P5 STG.E.U16 desc[UR20][R8.64], R5 ;  /* 0x0000000508005986 */ /* 0x0003e2000c101514 */
[----:B------:R-:W-:Y:S01]  /*6e30*/  LEA R2, P5, R14, R45, 0x1 ;  /* 0x0000002d0e027211 */ /* 0x000fe200078a08ff */
[----:B------:R-:W-:Y:S01]  /*6e40*/  IMAD R0, R47, 0x2, R14 ;  /* 0x000000022f007824 */ /* 0x000fe200078e020e */
[----:B------:R-:W-:-:S02]  /*6e50*/  ISETP.LT.AND P6, PT, R152, UR15, !P0 ;  /* 0x0000000f98007c0c */ /* 0x000fc4000c7c1270 */
[----:B0-----:R-:W-:Y:S02]  /*6e60*/  LEA.HI.X.SX32 R3, R14, R25, 0x1, P5 ;  /* 0x000000190e037211 */ /* 0x001fe400028f0eff */
[C---:B------:R-:W-:Y:S02]  /*6e70*/  LEA R12, P5, R0.reuse, R45, 0x1 ;  /* 0x0000002d000c7211 */ /* 0x040fe400078a08ff */
[----:B-1----:R-:W-:Y:S01]  /*6e80*/  PRMT R9, R5, 0x7632, R9 ;  /* 0x0000763205097816 */ /* 0x002fe20000000009 */
[----:B------:R-:W-:Y:S01]  /*6e90*/  IMAD R5, R47, 0x2, R0 ;  /* 0x000000022f057824 */ /* 0x000fe200078e0200 */
[----:B------:R-:W-:-:S03]  /*6ea0*/  LEA.HI.X.SX32 R13, R0, R25, 0x1, P5 ;  /* 0x00000019000d7211 */ /* 0x000fc600028f0eff */
[----:B------:R0:W-:Y:S01]  /*6eb0*/  @P2 STG.E.U16 desc[UR20][R10.64], R9 ;  /* 0x000000090a002986 */ /* 0x0001e2000c101514 */
[----:B------:R-:W-:Y:S01]  /*6ec0*/  IMAD R0, R47, 0x2, R5 ;  /* 0x000000022f007824 */ /* 0x000fe200078e0205 */
[----:B------:R-:W-:Y:S02]  /*6ed0*/  LEA R4, P5, R5, R45, 0x1 ;  /* 0x0000002d05047211 */ /* 0x000fe400078a08ff */
[----:B------:R1:W-:Y:S01]  /*6ee0*/  @P1 STG.E.U16 desc[UR20][R2.64], R6 ;  /* 0x0000000602001986 */ /* 0x0003e2000c101514 */
[----:B------:R-:W-:Y:S02]  /*6ef0*/  ISETP.LT.AND P2, PT, R151, UR15, !P0 ;  /* 0x0000000f97007c0c */ /* 0x000fe4000c741270 */
[----:B------:R-:W-:Y:S02]  /*6f00*/  LEA.HI.X.SX32 R5, R5, R25, 0x1, P5 ;  /* 0x0000001905057211 */ /* 0x000fe400028f0eff */
[----:B------:R-:W-:Y:S02]  /*6f10*/  ISETP.LT.AND P1, PT, R150, UR15, !P0 ;  /* 0x0000000f96007c0c */ /* 0x000fe4000c721270 */
[----:B------:R-:W-:-:S02]  /*6f20*/  ISETP.LT.AND P5, PT, R149, UR15, !P0 ;  /* 0x0000000f95007c0c */ /* 0x000fc4000c7a1270 */
[----:B0-----:R-:W-:Y:S01]  /*6f30*/  PRMT R11, R6, 0x7632, R11 ;  /* 0x00007632060b7816 */ /* 0x001fe2000000000b */
[----:B-1----:R-:W-:Y:S01]  /*6f40*/  IMAD R3, R47, 0x2, R0 ;  /* 0x000000022f037824 */ /* 0x002fe200078e0200 */
[----:B------:R-:W-:-:S03]  /*6f50*/  PRMT R6, R7, 0x7632, R6 ;  /* 0x0000763207067816 */ /* 0x000fc60000000006 */
[----:B------:R0:W-:Y:S01]  /*6f60*/  @P4 STG.E.U16 desc[UR20][R12.64], R11 ;  /* 0x0000000b0c004986 */ /* 0x0001e2000c101514 */
[----:B------:R-:W-:-:S03]  /*6f70*/  LEA R8, P4, R0, R45, 0x1 ;  /* 0x0000002d00087211 */ /* 0x000fc600078808ff */
[----:B------:R2:W-:Y:S01]  /*6f80*/  @P3 STG.E.U16 desc[UR20][R4.64], R7 ;  /* 0x0000000704003986 */ /* 0x0005e2000c101514 */
[----:B------:R-:W-:Y:S01]  /*6f90*/  LEA.HI.X.SX32 R9, R0, R25, 0x1, P4 ;  /* 0x0000001900097211 */ /* 0x000fe200020f0eff */
[----:B------:R-:W-:Y:S01]  /*6fa0*/  IMAD R0, R47, 0x2, R3 ;  /* 0x000000022f007824 */ /* 0x000fe200078e0203 */
[-C--:B------:R-:W-:Y:S02]  /*6fb0*/  LEA R2, P3, R3, R45.reuse, 0x1 ;  /* 0x0000002d03027211 */ /* 0x080fe400078608ff */
[----:B------:R-:W-:Y:S01]  /*6fc0*/  ISETP.LT.AND P4, PT, R148, UR15, !P0 ;  /* 0x0000000f94007c0c */ /* 0x000fe2000c781270 */
[----:B------:R1:W-:Y:S01]  /*6fd0*/  @P6 STG.E.U16 desc[UR20][R8.64], R6 ;  /* 0x0000000608006986 */ /* 0x0003e2000c101514 */
[C---:B------:R-:W-:Y:S01]  /*6fe0*/  LEA R10, P6, R0.reuse, R45, 0x1 ;  /* 0x0000002d000a7211 */ /* 0x040fe200078c08ff */
[----:B0-----:R-:W-:Y:S01]  /*6ff0*/  IMAD R12, R47, 0x2, R0 ;  /* 0x000000022f0c7824 */ /* 0x001fe200078e0200 */
[-C--:B------:R-:W-:Y:S02]  /*7000*/  LEA.HI.X.SX32 R3, R3, R25.reuse, 0x1, P3 ;  /* 0x0000001903037211 */ /* 0x080fe400018f0eff */
[----:B------:R-:W-:Y:S01]  /*7010*/  LEA.HI.X.SX32 R11, R0, R25, 0x1, P6 ;  /* 0x00000019000b7211 */ /* 0x000fe200030f0eff */
[C---:B------:R-:W-:Y:S01]  /*7020*/  IMAD R0, R47.reuse, 0x2, R12 ;  /* 0x000000022f007824 */ /* 0x040fe200078e020c */
[----:B--2---:R-:W-:Y:S01]  /*7030*/  PRMT R5, R40, 0x7632, R5 ;  /* 0x0000763228057816 */ /* 0x004fe20000000005 */
[----:B------:R-:W-:Y:S01]  /*7040*/  @P2 STG.E.U16 desc[UR20][R2.64], R40 ;  /* 0x0000002802002986 */ /* 0x000fe2000c101514 */
[----:B------:R-:W-:Y:S01]  /*7050*/  ISETP.LT.AND P3, PT, R146, UR15, !P0 ;  /* 0x0000000f92007c0c */ /* 0x000fe2000c761270 */
[----:B------:R-:W-:-:S02]  /*7060*/  IMAD R13, R47, 0x2, R0 ;  /* 0x000000022f0d7824 */ /* 0x000fc400078e0200 */
[----:B------:R0:W-:Y:S01]  /*7070*/  @P1 STG.E.U16 desc[UR20][R10.64], R5 ;  /* 0x000000050a001986 */ /* 0x0001e2000c101514 */
[-C--:B------:R-:W-:Y:S01]  /*7080*/  LEA R4, P1, R12, R45.reuse, 0x1 ;  /* 0x0000002d0c047211 */ /* 0x080fe200078208ff */
[----:B------:R-:W-:Y:S01]  /*7090*/  IMAD R14, R47, 0x2, R13 ;  /* 0x000000022f0e7824 */ /* 0x000fe200078e020d */
[CC--:B-1----:R-:W-:Y:S02]  /*70a0*/  LEA R6, P2, R0.reuse, R45.reuse, 0x1 ;  /* 0x0000002d00067211 */ /* 0x0c2fe400078408ff */
[----:B------:R-:W-:Y:S01]  /*70b0*/  LEA R8, P6, R13, R45, 0x1 ;  /* 0x0000002d0d087211 */ /* 0x000fe200078c08ff */
[----:B------:R-:W-:Y:S01]  /*70c0*/  IMAD R15, R47, 0x2, R14 ;  /* 0x000000022f0f7824 */ /* 0x000fe200078e020e */
[-C--:B------:R-:W-:Y:S02]  /*70d0*/  LEA.HI.X.SX32 R7, R0, R25.reuse, 0x1, P2 ;  /* 0x0000001900077211 */ /* 0x080fe400010f0eff */
[----:B------:R-:W-:Y:S01]  /*70e0*/  LEA.HI.X.SX32 R9, R13, R25, 0x1, P6 ;  /* 0x000000190d097211 */ /* 0x000fe200030f0eff */
[----:B------:R-:W-:Y:S01]  /*70f0*/  IMAD R0, R47, 0x2, R15 ;  /* 0x000000022f007824 */ /* 0x000fe200078e020f */
[----:B------:R-:W-:-:S02]  /*7100*/  ISETP.LT.AND P2, PT, R145, UR15, !P0 ;  /* 0x0000000f91007c0c */ /* 0x000fc4000c741270 */
[----:B0-----:R-:W-:Y:S02]  /*7110*/  LEA.HI.X.SX32 R5, R12, R25, 0x1, P1 ;  /* 0x000000190c057211 */ /* 0x001fe400008f0eff */
[CC--:B------:R-:W-:Y:S02]  /*7120*/  LEA R2, P1, R14.reuse, R45.reuse, 0x1 ;  /* 0x0000002d0e027211 */ /* 0x0c0fe400078208ff */
[C---:B------:R-:W-:Y:S01]  /*7130*/  LEA R12, P6, R15.reuse, R45, 0x1 ;  /* 0x0000002d0f0c7211 */ /* 0x040fe200078c08ff */
[----:B------:R0:W-:Y:S01]  /*7140*/  @P5 STG.E.U16 desc[UR20][R4.64], R41 ;  /* 0x0000002904005986 */ /* 0x0001e2000c101514 */
[-C--:B------:R-:W-:Y:S02]  /*7150*/  LEA.HI.X.SX32 R3, R14, R25.reuse, 0x1, P1 ;  /* 0x000000190e037211 */ /* 0x080fe400008f0eff */
[----:B------:R-:W-:Y:S02]  /*7160*/  ISETP.LT.AND P1, PT, R144, UR15, !P0 ;  /* 0x0000000f90007c0c */ /* 0x000fe4000c721270 */
[----:B------:R-:W-:-:S02]  /*7170*/  LEA.HI.X.SX32 R13, R15, R25, 0x1, P6 ;  /* 0x000000190f0d7211 */ /* 0x000fc400030f0eff */
[----:B------:R-:W-:Y:S02]  /*7180*/  ISETP.LT.AND P0, PT, R147, UR15, !P0 ;  /* 0x0000000f93007c0c */ /* 0x000fe4000c701270 */
[C---:B------:R-:W-:Y:S02]  /*7190*/  LEA R10, P6, R0.reuse, R45, 0x1 ;  /* 0x0000002d000a7211 */ /* 0x040fe400078c08ff */
[----:B------:R-:W-:Y:S02]  /*71a0*/  PRMT R14, R41, 0x7632, R14 ;  /* 0x00007632290e7816 */ /* 0x000fe4000000000e */
[----:B------:R-:W-:Y:S02]  /*71b0*/  LEA.HI.X.SX32 R11, R0, R25, 0x1, P6 ;  /* 0x00000019000b7211 */ /* 0x000fe400030f0eff */
[----:B------:R-:W-:Y:S01]  /*71c0*/  PRMT R0, R42, 0x7632, R0 ;  /* 0x000076322a007816 */ /* 0x000fe20000000000 */
[----:B------:R1:W-:Y:S01]  /*71d0*/  @P4 STG.E.U16 desc[UR20][R6.64], R14 ;  /* 0x0000000e06004986 */ /* 0x0003e2000c101514 */
[----:B0-----:R-:W-:-:S03]  /*71e0*/  PRMT R5, R43, 0x7632, R5 ;  /* 0x000076322b057816 */ /* 0x001fc60000000005 */
[----:B------:R1:W-:Y:S04]  /*71f0*/  @P3 STG.E.U16 desc[UR20][R8.64], R42 ;  /* 0x0000002a08003986 */ /* 0x0003e8000c101514 */
[----:B------:R1:W-:Y:S04]  /*7200*/  @P2 STG.E.U16 desc[UR20][R2.64], R0 ;  /* 0x0000000002002986 */ /* 0x0003e8000c101514 */
[----:B------:R1:W-:Y:S04]  /*7210*/  @P1 STG.E.U16 desc[UR20][R12.64], R43 ;  /* 0x0000002b0c001986 */ /* 0x0003e8000c101514 */
[----:B------:R1:W-:Y:S01]  /*7220*/  @P0 STG.E.U16 desc[UR20][R10.64], R5 ;  /* 0x000000050a000986 */ /* 0x0003e2000c101514 */
[----:B------:R-:W-:Y:S06]  /*7230*/  BAR.SYNC.DEFER_BLOCKING 0x0 ;  /* 0x0000000000007b1d */ /* 0x000fec0000010000 */
[----:B------:R-:W-:Y:S05]  /*7240*/  BRA.U UP0, `(.L_x_13) ;  /* 0x0000000100a07547 */ /* 0x000fea000b800000 */
[----:B------:R-:W0:Y:S01]  /*7250*/  S2UR UR5, SR_CgaCtaId ;  /* 0x00000000000579c3 */ /* 0x000e220000008800 */
[----:B------:R-:W-:Y:S01]  /*7260*/  NOP ;  /* 0x0000000000007918 */ /* 0x000fe20000000000 */
[----:B------:R-:W-:Y:S01]  /*7270*/  UMOV UR4, 0x50 ;  /* 0x0000005000047882 */ /* 0x000fe20000000000 */
[----:B-1----:R-:W-:Y:S02]  /*7280*/  IMAD.U32 R0, RZ, RZ, UR8 ;  /* 0x00000008ff007e24 */ /* 0x002fe4000f8e00ff */
[----:B------:R-:W-:Y:S02]  /*7290*/  IMAD.MOV.U32 R3, RZ, RZ, 0x3 ;  /* 0x00000003ff037424 */ /* 0x000fe400078e00ff */
[----:B------:R-:W-:Y:S01]  /*72a0*/  IMAD.MOV.U32 R7, RZ, RZ, 0x1 ;  /* 0x00000001ff077424 */ /* 0x000fe200078e00ff */
[----:B------:R-:W-:-:S04]  /*72b0*/  LOP3.LUT R0, R0, 0xffff, RZ, 0xc0, !PT ;  /* 0x0000ffff00007812 */ /* 0x000fc800078ec0ff */
[----:B------:R-:W-:-:S05]  /*72c0*/  SHF.R.U32.HI R0, RZ, 0x5, R0 ;  /* 0x00000005ff007819 */ /* 0x000fca0000011600 */
[----:B------:R-:W-:Y:S01]  /*72d0*/  VIADD R2, R0, 0x10 ;  /* 0x0000001000027836 */ /* 0x000fe20000000000 */
[----:B------:R-:W-:Y:S01]  /*72e0*/  SHF.L.U32 R0, R3, R0, RZ ;  /* 0x0000000003007219 */ /* 0x000fe200000006ff */
[----:B0-----:R-:W-:-:S03]  /*72f0*/  ULEA UR6, UR5, UR4, 0x18 ;  /* 0x0000000405067291 */ /* 0x001fc6000f8ec0ff */
[----:B------:R-:W-:-:S04]  /*7300*/  SHF.L.U32 R3, R7, R2, RZ ;  /* 0x0000000207037219 */ /* 0x000fc800000006ff */
[----:B------:R-:W-:Y:S02]  /*7310*/  LOP3.LUT R0, R3, R0, RZ, 0xfc, !PT ;  /* 0x0000000003007212 */ /* 0x000fe400078efcff */
[----:B------:R-:W0:Y:S02]  /*7320*/  LDS R5, [UR6] ;  /* 0x00000006ff057984 */ /* 0x000e240008000800 */
[C---:B------:R-:W-:Y:S02]  /*7330*/  LOP3.LUT R2, R0.reuse, 0xffff, RZ, 0xc0, !PT ;  /* 0x0000ffff00027812 */ /* 0x040fe400078ec0ff */
[----:B0-----:R-:W-:-:S04]  /*7340*/  LOP3.LUT R3, R0, 0xffff, R5, 0x80, !PT ;  /* 0x0000ffff00037812 */ /* 0x001fc800078e8005 */
[----:B------:R-:W-:-:S13]  /*7350*/  ISETP.NE.AND P0, PT, R3, R2, PT ;  /* 0x000000020300720c */ /* 0x000fda0003f05270 */
[----:B------:R-:W-:Y:S05]  /*7360*/  @P0 BRA `(.L_x_14) ;  /* 0x0000000000500947 */ /* 0x000fea0003800000 */
[----:B------:R-:W-:Y:S02]  /*7370*/  SHF.R.U32.HI R5, RZ, 0x10, R5 ;  /* 0x00000010ff057819 */ /* 0x000fe40000011605 */
[----:B------:R-:W-:-:S04]  /*7380*/  SHF.R.U32.HI R2, RZ, 0x10, R0 ;  /* 0x00000010ff027819 */ /* 0x000fc80000011600 */
[----:B------:R-:W-:-:S04]  /*7390*/  LOP3.LUT R5, R5, R2, RZ, 0xc0, !PT ;  /* 0x0000000205057212 */ /* 0x000fc800078ec0ff */
[----:B------:R-:W-:-:S13]  /*73a0*/  ISETP.NE.AND P0, PT, R5, R2, PT ;  /* 0x000000020500720c */ /* 0x000fda0003f05270 */
[----:B------:R-:W-:Y:S05]  /*73b0*/  @P0 BRA `(.L_x_15) ;  /* 0x0000000000300947 */ /* 0x000fea0003800000 */
[----:B------:R-:W-:Y:S01]  /*73c0*/  R2UR UR4, R0 ;  /* 0x00000000000472ca */ /* 0x000fe200000e0000 */
[----:B------:R-:W-:Y:S01]  /*73d0*/  VOTEU.ANY UR5, UPT, PT ;  /* 0x0000000000057886 */ /* 0x000fe200038e0100 */
[----:B------:R-:W0:Y:S01]  /*73e0*/  S2R R0, SR_LANEID ;  /* 0x0000000000007919 */ /* 0x000e220000000000 */
[----:B------:R-:W-:-:S10]  /*73f0*/  UFLO.U32 UR5, UR5 ;  /* 0x00000005000572bd */ /* 0x000fd400080e0000 */
[----:B------:R-:W-:-:S06]  /*7400*/  ULOP3.LUT UR4, URZ, UR4, URZ, 0x33, !UPT ;  /* 0x00000004ff047292 */ /* 0x000fcc000f8e33ff */
[----:B------:R-:W-:-:S04]  /*7410*/  IMAD.U32 R2, RZ, RZ, UR4 ;  /* 0x00000004ff027e24 */ /* 0x000fc8000f8e00ff */
[----:B------:R-:W1:Y:S02]  /*7420*/  REDUX UR7, R2 ;  /* 0x00000000020773c4 */ /* 0x000e640000000000 */
[----:B------:R2:W-:Y:S01]  /*7430*/  UTCATOMSWS.AND URZ, UR4 ;  /* 0x0000000400ff79e3 */ /* 0x0005e20008000000 */
[----:B0-----:R-:W-:Y:S01]  /*7440*/  ISETP.EQ.U32.AND P0, PT, R0, UR5, PT ;  /* 0x0000000500007c0c */ /* 0x001fe2000bf02070 */
[----:B-1----:R-:W-:-:S12]  /*7450*/  IMAD.U32 R0, RZ, RZ, UR7 ;  /* 0x00000007ff007e24 */ /* 0x002fd8000f8e00ff */
[----:B------:R2:W-:Y:S01]  /*7460*/  @P0 ATOMS.AND RZ, [UR6], R0 ;  /* 0x00000000ffff098c */ /* 0x0005e2000a800006 */
[----:B------:R-:W-:Y:S05]  /*7470*/  BRA `(.L_x_13) ;  /* 0x0000000000147947 */ /* 0x000fea0003800000 */
.L_x_15:
[----:B------:R-:W-:-:S07]  /*7480*/  MOV R2, 0x74a0 ;  /* 0x000074a000027802 */ /* 0x000fce0000000f00 */
[----:B------:R-:W-:Y:S05]  /*7490*/  CALL.REL.NOINC `($__internal_0_$__cuda_sm10x_tcgen05_guardrail_trap_col_being_dealloced_not_returned_by_alloc) ;  /* 0x00000000002c7944 */ /* 0x000fea0003c00000 */
[----:B------:R-:W-:Y:S05]  /*74a0*/  BRA `(.L_x_13) ;  /* 0x0000000000087947 */ /* 0x000fea0003800000 */
.L_x_14:
[----:B------:R-:W-:-:S07]  /*74b0*/  MOV R2, 0x74d0 ;  /* 0x000074d000027802 */ /* 0x000fce0000000f00 */
[----:B------:R-:W-:Y:S05]  /*74c0*/  CALL.REL.NOINC `($__internal_2_$__cuda_sm10x_tcgen05_guardrail_trap_unallocated_columns_being_dealloced) ;  /* 0x0000000000387944 */ /* 0x000fea0003c00000 */
.L_x_13:
[----:B------:R-:W-:Y:S01]  /*74d0*/  NOP ;  /* 0x0000000000007918 */ /* 0x000fe20000000000 */
[----:B--2---:R-:W-:Y:S05]  /*74e0*/  EXIT ;  /* 0x000000000000794d */ /* 0x004fea0003800000 */
.L_x_8:
[----:B------:R-:W0:Y:S02]  /*74f0*/  SYNCS.PHASECHK.TRANS64.TRYWAIT P2, [UR11], R136 ;  /* 0x00000088ff0075a7 */ /* 0x000e24000804110b */
[----:B0-----:R-:W-:Y:S05]  /*7500*/  @!P2 BRA `(.L_x_8) ;  /* 0xfffffffc00f8a947 */ /* 0x001fea000383ffff */
[----:B------:R-:W-:Y:S05]  /*7510*/  BRA `(.L_x_16) ;  /* 0xffffffd800947947 */ /* 0x000fea000383ffff */
.L_x_12:
[----:B------:R-:W1:Y:S02]  /*7520*/  SYNCS.PHASECHK.TRANS64.TRYWAIT P0, [UR11], R2 ;  /* 0x00000002ff0075a7 */ /* 0x000e64000800110b */
[----:B-1----:R-:W-:Y:S05]  /*7530*/  @!P0 BRA `(.L_x_12) ;  /* 0xfffffffc00f88947 */ /* 0x002fea000383ffff */
[----:B------:R-:W-:Y:S05]  /*7540*/  BRA `(.L_x_11) ;  /* 0xffffffec00b07947 */ /* 0x000fea000383ffff */
        .weak           $__internal_0_$__cuda_sm10x_tcgen05_guardrail_trap_col_being_dealloced_not_returned_by_alloc
        .type           $__internal_0_$__cuda_sm10x_tcgen05_guardrail_trap_col_being_dealloced_not_returned_by_alloc,@function
        .size           $__internal_0_$__cuda_sm10x_tcgen05_guardrail_trap_col_being_dealloced_not_returned_by_alloc,($__internal_1_$__cuda_sm10x_tcgen05_guardrail_trap_phase_invalid_during_alloc - $__internal_0_$__cuda_sm10x_tcgen05_guardrail_trap_col_being_dealloced_not_returned_by_alloc)
$__internal_0_$__cuda_sm10x_tcgen05_guardrail_trap_col_being_dealloced_not_returned_by_alloc:
[----:B------:R-:W-:Y:S05]  /*7550*/  BPT.TRAP 0x1 ;  /* 0x000000040000795c */ /* 0x000fea0000300000 */
[----:B------:R-:W-:-:S04]  /*7560*/  IMAD.MOV.U32 R3, RZ, RZ, 0x0 ;  /* 0x00000000ff037424 */ /* 0x000fc800078e00ff */
[----:B------:R-:W-:Y:S05]  /*7570*/  RET.REL.NODEC R2 `(matmul_kernel) ;  /* 0xffffff8802a07950 */ /* 0x000fea0003c3ffff */
        .weak           $__internal_1_$__cuda_sm10x_tcgen05_guardrail_trap_phase_invalid_during_alloc
        .type           $__internal_1_$__cuda_sm10x_tcgen05_guardrail_trap_phase_invalid_during_alloc,@function
        .size           $__internal_1_$__cuda_sm10x_tcgen05_guardrail_trap_phase_invalid_during_alloc,($__internal_2_$__cuda_sm10x_tcgen05_guardrail_trap_unallocated_columns_being_dealloced - $__internal_1_$__cuda_sm10x_tcgen05_guardrail_trap_phase_invalid_during_alloc)
$__internal_1_$__cuda_sm10x_tcgen05_guardrail_trap_phase_invalid_during_alloc:
[----:B------:R-:W-:Y:S05]  /*7580*/  BPT.TRAP 0x1 ;  /* 0x000000040000795c */ /* 0x000fea0000300000 */
[----:B------:R-:W-:-:S04]  /*7590*/  IMAD.MOV.U32 R3, RZ, RZ, 0x0 ;  /* 0x00000000ff037424 */ /* 0x000fc800078e00ff */
[----:B------:R-:W-:Y:S05]  /*75a0*/  RET.REL.NODEC R2 `(matmul_kernel) ;  /* 0xffffff8802947950 */ /* 0x000fea0003c3ffff */
        .weak           $__internal_2_$__cuda_sm10x_tcgen05_guardrail_trap_unallocated_columns_being_dealloced
        .type           $__internal_2_$__cuda_sm10x_tcgen05_guardrail_trap_unallocated_columns_being_dealloced,@function
        .size           $__internal_2_$__cuda_sm10x_tcgen05_guardrail_trap_unallocated_columns_being_dealloced,(.L_x_20 - $__internal_2_$__cuda_sm10x_tcgen05_guardrail_trap_unallocated_columns_being_dealloced)
$__internal_2_$__cuda_sm10x_tcgen05_guardrail_trap_unallocated_columns_being_dealloced:
[----:B------:R-:W-:Y:S05]  /*75b0*/  BPT.TRAP 0x1 ;  /* 0x000000040000795c */ /* 0x000fea0000300000 */
[----:B------:R-:W-:-:S04]  /*75c0*/  IMAD.MOV.U32 R3, RZ, RZ, 0x0 ;  /* 0x00000000ff037424 */ /* 0x000fc800078e00ff */
[----:B------:R-:W-:Y:S05]  /*75d0*/  RET.REL.NODEC R2 `(matmul_kernel) ;  /* 0xffffff8802887950 */ /* 0x000fea0003c3ffff */
.L_x_17:
[----:B------:R-:W-:-:S00]  /*75e0*/  BRA `(.L_x_17) ;  /* 0xfffffffc00fc7947 */ /* 0x000fc0000383ffff */
[----:B------:R-:W-:-:S00]  /*75f0*/  NOP ;  /* 0x0000000000007918 */ /* 0x000fc00000000000 */
        /* <DEDUP_REMOVED lines=8> */
.L_x_20:


//--------------------- .nv.shared.matmul_kernel  --------------------------
	.section	.nv.shared.matmul_kernel,"aw",@nobits
	.sectionflags	@""
	.align	16
	.zero		1024


//--------------------- .nv.shared.reserved.0     --------------------------
	.section	.nv.shared.reserved.0,"aw",@nobits
	.align	8
	.weak		__nv_reservedSMEM_offset_0_alias
	.size		__nv_reservedSMEM_offset_0_alias, 0, 64
	.other		__nv_reservedSMEM_offset_0_alias,@"STO_CUDA_RESERVED_SHARED STV_DEFAULT"
__nv_reservedSMEM_offset_0_alias:
	.zero		0
.nv.shared.reserved.0:
	.zero		64
	.weak		__nv_reservedSMEM_allocation_phase
	.type		__nv_reservedSMEM_allocation_phase,@object
	.size		__nv_reservedSMEM_allocation_phase,(.L_0 - __nv_reservedSMEM_allocation_phase)
__nv_reservedSMEM_allocation_phase:
	.zero		1
.L_0:
	.zero		7
	.weak		__nv_reservedSMEM_devtool_atexit_pc
	.type		__nv_reservedSMEM_devtool_atexit_pc,@object
	.size		__nv_reservedSMEM_devtool_atexit_pc,(__nv_reservedSMEM_allocation_mask - __nv_reservedSMEM_devtool_atexit_pc)
__nv_reservedSMEM_devtool_atexit_pc:
	.zero		8
	.weak		__nv_reservedSMEM_allocation_mask
	.type		__nv_reservedSMEM_allocation_mask,@object
	.size		__nv_reservedSMEM_allocation_mask,(.L_2 - __nv_reservedSMEM_allocation_mask)
__nv_reservedSMEM_allocation_mask:
	.zero		4
.L_2:


//--------------------- .nv.constant0.matmul_kernel --------------------------
	.section	.nv.constant0.matmul_kernel,"a",@progbits
	.sectionflags	@""
	.align	4
.nv.constant0.matmul_kernel:
	.zero		976


//--------------------- SYMBOLS --------------------------

	.type		.nv.reservedSmem.offset0,@object
	.size		.nv.reservedSmem.offset0,0x4
	.type		.nv.reservedSmem.cap,@object
	.size		.nv.reservedSmem.cap,0x4
